//
// Generated by NVIDIA NVVM Compiler
//
// Compiler Build ID: CL-36424714
// Cuda compilation tools, release 13.0, V13.0.88
// Based on NVVM 20.0.0
//

.version 9.0
.target sm_100
.address_size 64

	// .globl	nbody_kernel_tiled
// _ZZ18nbody_kernel_tiledE5s_pos has been demoted
// _ZZ18nbody_kernel_tiledE6s_mass has been demoted

.visible .entry nbody_kernel_tiled(
	.param .u64 .ptr .align 1 nbody_kernel_tiled_param_0,
	.param .u64 .ptr .align 1 nbody_kernel_tiled_param_1,
	.param .u64 .ptr .align 1 nbody_kernel_tiled_param_2,
	.param .u64 .ptr .align 1 nbody_kernel_tiled_param_3,
	.param .u32 nbody_kernel_tiled_param_4,
	.param .f32 nbody_kernel_tiled_param_5,
	.param .f32 nbody_kernel_tiled_param_6
)
{
	.reg .pred 	%p<32>;
	.reg .b32 	%r<72>;
	.reg .b32 	%f<324>;
	.reg .b64 	%rd<19>;
	// demoted variable
	.shared .align 4 .b8 _ZZ18nbody_kernel_tiledE5s_pos[2048];
	// demoted variable
	.shared .align 4 .b8 _ZZ18nbody_kernel_tiledE6s_mass[1024];
	ld.param.u64 	%rd6, [nbody_kernel_tiled_param_0];
	ld.param.u64 	%rd3, [nbody_kernel_tiled_param_1];
	ld.param.u64 	%rd5, [nbody_kernel_tiled_param_3];
	ld.param.u32 	%r32, [nbody_kernel_tiled_param_4];
	ld.param.f32 	%f77, [nbody_kernel_tiled_param_5];
	ld.param.f32 	%f78, [nbody_kernel_tiled_param_6];
	cvta.to.global.u64 	%rd1, %rd6;
	mov.u32 	%r33, %ctaid.x;
	mov.u32 	%r34, %ntid.x;
	mul.lo.s32 	%r1, %r33, %r34;
	mov.u32 	%r2, %tid.x;
	add.s32 	%r3, %r1, %r2;
	setp.ge.s32 	%p1, %r3, %r32;
	mov.f32 	%f281, 0f00000000;
	mov.f32 	%f282, %f281;
	@%p1 bra 	$L__BB0_2;
	shl.b32 	%r35, %r3, 1;
	mul.wide.s32 	%rd7, %r35, 4;
	add.s64 	%rd8, %rd1, %rd7;
	ld.global.nc.f32 	%f281, [%rd8];
	ld.global.nc.f32 	%f282, [%rd8+4];
$L__BB0_2:
	setp.lt.s32 	%p2, %r32, 1;
	mov.f32 	%f288, 0f00000000;
	mov.f32 	%f289, %f288;
	@%p2 bra 	$L__BB0_48;
	add.s32 	%r37, %r32, 255;
	shr.u32 	%r4, %r37, 8;
	shl.b32 	%r38, %r2, 3;
	mov.u32 	%r39, _ZZ18nbody_kernel_tiledE5s_pos;
	add.s32 	%r5, %r39, %r38;
	sub.s32 	%r6, 4, %r3;
	cvta.to.global.u64 	%rd2, %rd3;
	mov.f32 	%f289, 0f00000000;
	mov.b32 	%r65, 0;
	mov.f32 	%f288, %f289;
$L__BB0_4:
	shl.b32 	%r8, %r65, 8;
	not.b32 	%r41, %r8;
	add.s32 	%r9, %r32, %r41;
	min.u32 	%r42, %r9, 255;
	add.s32 	%r10, %r42, 1;
	add.s32 	%r11, %r8, %r2;
	setp.ge.s32 	%p3, %r11, %r32;
	@%p3 bra 	$L__BB0_6;
	shl.b32 	%r44, %r11, 1;
	mul.wide.s32 	%rd9, %r44, 4;
	add.s64 	%rd10, %rd1, %rd9;
	ld.global.nc.f32 	%f83, [%rd10];
	st.shared.f32 	[%r5], %f83;
	ld.global.nc.f32 	%f84, [%rd10+4];
	st.shared.f32 	[%r5+4], %f84;
	mul.wide.s32 	%rd11, %r11, 4;
	add.s64 	%rd12, %rd2, %rd11;
	ld.global.nc.f32 	%f285, [%rd12];
	bra.uni 	$L__BB0_7;
$L__BB0_6:
	mov.b32 	%r43, 0;
	st.shared.u32 	[%r5], %r43;
	st.shared.u32 	[%r5+4], %r43;
	mov.f32 	%f285, 0f00000000;
$L__BB0_7:
	shl.b32 	%r45, %r2, 2;
	mov.u32 	%r46, _ZZ18nbody_kernel_tiledE6s_mass;
	add.s32 	%r47, %r46, %r45;
	st.shared.f32 	[%r47], %f285;
	bar.sync 	0;
	max.s32 	%r48, %r3, %r8;
	setp.ge.s32 	%p4, %r48, %r32;
	@%p4 bra 	$L__BB0_47;
	and.b32  	%r12, %r10, 7;
	setp.lt.u32 	%p5, %r9, 7;
	mov.b32 	%r71, 0;
	@%p5 bra 	$L__BB0_27;
	and.b32  	%r71, %r10, 504;
	neg.s32 	%r70, %r71;
	sub.s32 	%r52, %r3, %r8;
	add.s32 	%r69, %r52, -3;
	add.s32 	%r68, %r6, %r8;
	mov.u32 	%r53, _ZZ18nbody_kernel_tiledE5s_pos;
	add.s32 	%r67, %r53, 32;
	add.s32 	%r66, %r46, 16;
$L__BB0_10:
	.pragma "nounroll";
	setp.eq.s32 	%p6, %r69, -3;
	@%p6 bra 	$L__BB0_12;
	ld.shared.f32 	%f86, [%r67+-32];
	ld.shared.f32 	%f87, [%r67+-28];
	sub.f32 	%f88, %f86, %f281;
	sub.f32 	%f89, %f87, %f282;
	mul.f32 	%f90, %f89, %f89;
	fma.rn.f32 	%f91, %f88, %f88, %f90;
	add.f32 	%f92, %f78, %f91;
	rsqrt.approx.f32 	%f93, %f92;
	mul.f32 	%f94, %f93, %f93;
	mul.f32 	%f95, %f93, %f94;
	ld.shared.f32 	%f96, [%r66+-16];
	mul.f32 	%f97, %f77, %f96;
	mul.f32 	%f98, %f97, %f95;
	fma.rn.f32 	%f288, %f88, %f98, %f288;
	fma.rn.f32 	%f289, %f89, %f98, %f289;
$L__BB0_12:
	setp.eq.s32 	%p7, %r69, -2;
	@%p7 bra 	$L__BB0_14;
	ld.shared.f32 	%f99, [%r67+-24];
	ld.shared.f32 	%f100, [%r67+-20];
	sub.f32 	%f101, %f99, %f281;
	sub.f32 	%f102, %f100, %f282;
	mul.f32 	%f103, %f102, %f102;
	fma.rn.f32 	%f104, %f101, %f101, %f103;
	add.f32 	%f105, %f78, %f104;
	rsqrt.approx.f32 	%f106, %f105;
	mul.f32 	%f107, %f106, %f106;
	mul.f32 	%f108, %f106, %f107;
	ld.shared.f32 	%f109, [%r66+-12];
	mul.f32 	%f110, %f77, %f109;
	mul.f32 	%f111, %f110, %f108;
	fma.rn.f32 	%f288, %f101, %f111, %f288;
	fma.rn.f32 	%f289, %f102, %f111, %f289;
$L__BB0_14:
	setp.eq.s32 	%p8, %r69, -1;
	@%p8 bra 	$L__BB0_16;
	ld.shared.f32 	%f112, [%r67+-16];
	ld.shared.f32 	%f113, [%r67+-12];
	sub.f32 	%f114, %f112, %f281;
	sub.f32 	%f115, %f113, %f282;
	mul.f32 	%f116, %f115, %f115;
	fma.rn.f32 	%f117, %f114, %f114, %f116;
	add.f32 	%f118, %f78, %f117;
	rsqrt.approx.f32 	%f119, %f118;
	mul.f32 	%f120, %f119, %f119;
	mul.f32 	%f121, %f119, %f120;
	ld.shared.f32 	%f122, [%r66+-8];
	mul.f32 	%f123, %f77, %f122;
	mul.f32 	%f124, %f123, %f121;
	fma.rn.f32 	%f288, %f114, %f124, %f288;
	fma.rn.f32 	%f289, %f115, %f124, %f289;
$L__BB0_16:
	setp.eq.s32 	%p9, %r68, 1;
	@%p9 bra 	$L__BB0_18;
	ld.shared.f32 	%f125, [%r67+-8];
	ld.shared.f32 	%f126, [%r67+-4];
	sub.f32 	%f127, %f125, %f281;
	sub.f32 	%f128, %f126, %f282;
	mul.f32 	%f129, %f128, %f128;
	fma.rn.f32 	%f130, %f127, %f127, %f129;
	add.f32 	%f131, %f78, %f130;
	rsqrt.approx.f32 	%f132, %f131;
	mul.f32 	%f133, %f132, %f132;
	mul.f32 	%f134, %f132, %f133;
	ld.shared.f32 	%f135, [%r66+-4];
	mul.f32 	%f136, %f77, %f135;
	mul.f32 	%f137, %f136, %f134;
	fma.rn.f32 	%f288, %f127, %f137, %f288;
	fma.rn.f32 	%f289, %f128, %f137, %f289;
$L__BB0_18:
	setp.eq.s32 	%p10, %r69, 1;
	@%p10 bra 	$L__BB0_20;
	ld.shared.f32 	%f138, [%r67];
	ld.shared.f32 	%f139, [%r67+4];
	sub.f32 	%f140, %f138, %f281;
	sub.f32 	%f141, %f139, %f282;
	mul.f32 	%f142, %f141, %f141;
	fma.rn.f32 	%f143, %f140, %f140, %f142;
	add.f32 	%f144, %f78, %f143;
	rsqrt.approx.f32 	%f145, %f144;
	mul.f32 	%f146, %f145, %f145;
	mul.f32 	%f147, %f145, %f146;
	ld.shared.f32 	%f148, [%r66];
	mul.f32 	%f149, %f77, %f148;
	mul.f32 	%f150, %f149, %f147;
	fma.rn.f32 	%f288, %f140, %f150, %f288;
	fma.rn.f32 	%f289, %f141, %f150, %f289;
$L__BB0_20:
	setp.eq.s32 	%p11, %r68, -1;
	@%p11 bra 	$L__BB0_22;
	ld.shared.f32 	%f151, [%r67+8];
	ld.shared.f32 	%f152, [%r67+12];
	sub.f32 	%f153, %f151, %f281;
	sub.f32 	%f154, %f152, %f282;
	mul.f32 	%f155, %f154, %f154;
	fma.rn.f32 	%f156, %f153, %f153, %f155;
	add.f32 	%f157, %f78, %f156;
	rsqrt.approx.f32 	%f158, %f157;
	mul.f32 	%f159, %f158, %f158;
	mul.f32 	%f160, %f158, %f159;
	ld.shared.f32 	%f161, [%r66+4];
	mul.f32 	%f162, %f77, %f161;
	mul.f32 	%f163, %f162, %f160;
	fma.rn.f32 	%f288, %f153, %f163, %f288;
	fma.rn.f32 	%f289, %f154, %f163, %f289;
$L__BB0_22:
	setp.eq.s32 	%p12, %r68, -2;
	@%p12 bra 	$L__BB0_24;
	ld.shared.f32 	%f164, [%r67+16];
	ld.shared.f32 	%f165, [%r67+20];
	sub.f32 	%f166, %f164, %f281;
	sub.f32 	%f167, %f165, %f282;
	mul.f32 	%f168, %f167, %f167;
	fma.rn.f32 	%f169, %f166, %f166, %f168;
	add.f32 	%f170, %f78, %f169;
	rsqrt.approx.f32 	%f171, %f170;
	mul.f32 	%f172, %f171, %f171;
	mul.f32 	%f173, %f171, %f172;
	ld.shared.f32 	%f174, [%r66+8];
	mul.f32 	%f175, %f77, %f174;
	mul.f32 	%f176, %f175, %f173;
	fma.rn.f32 	%f288, %f166, %f176, %f288;
	fma.rn.f32 	%f289, %f167, %f176, %f289;
$L__BB0_24:
	setp.eq.s32 	%p13, %r68, -3;
	@%p13 bra 	$L__BB0_26;
	ld.shared.f32 	%f177, [%r67+24];
	ld.shared.f32 	%f178, [%r67+28];
	sub.f32 	%f179, %f177, %f281;
	sub.f32 	%f180, %f178, %f282;
	mul.f32 	%f181, %f180, %f180;
	fma.rn.f32 	%f182, %f179, %f179, %f181;
	add.f32 	%f183, %f78, %f182;
	rsqrt.approx.f32 	%f184, %f183;
	mul.f32 	%f185, %f184, %f184;
	mul.f32 	%f186, %f184, %f185;
	ld.shared.f32 	%f187, [%r66+12];
	mul.f32 	%f188, %f77, %f187;
	mul.f32 	%f189, %f188, %f186;
	fma.rn.f32 	%f288, %f179, %f189, %f288;
	fma.rn.f32 	%f289, %f180, %f189, %f289;
$L__BB0_26:
	add.s32 	%r70, %r70, 8;
	add.s32 	%r69, %r69, -8;
	add.s32 	%r68, %r68, 8;
	add.s32 	%r67, %r67, 64;
	add.s32 	%r66, %r66, 32;
	setp.ne.s32 	%p14, %r70, 0;
	@%p14 bra 	$L__BB0_10;
$L__BB0_27:
	setp.eq.s32 	%p15, %r12, 0;
	@%p15 bra 	$L__BB0_47;
	add.s32 	%r28, %r71, %r8;
	setp.eq.s32 	%p16, %r3, %r28;
	shl.b32 	%r55, %r71, 3;
	mov.u32 	%r56, _ZZ18nbody_kernel_tiledE5s_pos;
	add.s32 	%r29, %r56, %r55;
	shl.b32 	%r57, %r71, 2;
	mov.u32 	%r58, _ZZ18nbody_kernel_tiledE6s_mass;
	add.s32 	%r30, %r58, %r57;
	@%p16 bra 	$L__BB0_30;
	ld.shared.f32 	%f190, [%r29];
	ld.shared.f32 	%f191, [%r29+4];
	sub.f32 	%f192, %f190, %f281;
	sub.f32 	%f193, %f191, %f282;
	mul.f32 	%f194, %f193, %f193;
	fma.rn.f32 	%f195, %f192, %f192, %f194;
	add.f32 	%f196, %f78, %f195;
	rsqrt.approx.f32 	%f197, %f196;
	mul.f32 	%f198, %f197, %f197;
	mul.f32 	%f199, %f197, %f198;
	ld.shared.f32 	%f200, [%r30];
	mul.f32 	%f201, %f77, %f200;
	mul.f32 	%f202, %f201, %f199;
	fma.rn.f32 	%f288, %f192, %f202, %f288;
	fma.rn.f32 	%f289, %f193, %f202, %f289;
$L__BB0_30:
	setp.eq.s32 	%p17, %r12, 1;
	@%p17 bra 	$L__BB0_47;
	add.s32 	%r59, %r28, 1;
	setp.eq.s32 	%p18, %r3, %r59;
	@%p18 bra 	$L__BB0_33;
	ld.shared.f32 	%f203, [%r29+8];
	ld.shared.f32 	%f204, [%r29+12];
	sub.f32 	%f205, %f203, %f281;
	sub.f32 	%f206, %f204, %f282;
	mul.f32 	%f207, %f206, %f206;
	fma.rn.f32 	%f208, %f205, %f205, %f207;
	add.f32 	%f209, %f78, %f208;
	rsqrt.approx.f32 	%f210, %f209;
	mul.f32 	%f211, %f210, %f210;
	mul.f32 	%f212, %f210, %f211;
	ld.shared.f32 	%f213, [%r30+4];
	mul.f32 	%f214, %f77, %f213;
	mul.f32 	%f215, %f214, %f212;
	fma.rn.f32 	%f288, %f205, %f215, %f288;
	fma.rn.f32 	%f289, %f206, %f215, %f289;
$L__BB0_33:
	setp.eq.s32 	%p19, %r12, 2;
	@%p19 bra 	$L__BB0_47;
	add.s32 	%r60, %r28, 2;
	setp.eq.s32 	%p20, %r3, %r60;
	@%p20 bra 	$L__BB0_36;
	ld.shared.f32 	%f216, [%r29+16];
	ld.shared.f32 	%f217, [%r29+20];
	sub.f32 	%f218, %f216, %f281;
	sub.f32 	%f219, %f217, %f282;
	mul.f32 	%f220, %f219, %f219;
	fma.rn.f32 	%f221, %f218, %f218, %f220;
	add.f32 	%f222, %f78, %f221;
	rsqrt.approx.f32 	%f223, %f222;
	mul.f32 	%f224, %f223, %f223;
	mul.f32 	%f225, %f223, %f224;
	ld.shared.f32 	%f226, [%r30+8];
	mul.f32 	%f227, %f77, %f226;
	mul.f32 	%f228, %f227, %f225;
	fma.rn.f32 	%f288, %f218, %f228, %f288;
	fma.rn.f32 	%f289, %f219, %f228, %f289;
$L__BB0_36:
	setp.eq.s32 	%p21, %r12, 3;
	@%p21 bra 	$L__BB0_47;
	add.s32 	%r61, %r28, 3;
	setp.eq.s32 	%p22, %r3, %r61;
	@%p22 bra 	$L__BB0_39;
	ld.shared.f32 	%f229, [%r29+24];
	ld.shared.f32 	%f230, [%r29+28];
	sub.f32 	%f231, %f229, %f281;
	sub.f32 	%f232, %f230, %f282;
	mul.f32 	%f233, %f232, %f232;
	fma.rn.f32 	%f234, %f231, %f231, %f233;
	add.f32 	%f235, %f78, %f234;
	rsqrt.approx.f32 	%f236, %f235;
	mul.f32 	%f237, %f236, %f236;
	mul.f32 	%f238, %f236, %f237;
	ld.shared.f32 	%f239, [%r30+12];
	mul.f32 	%f240, %f77, %f239;
	mul.f32 	%f241, %f240, %f238;
	fma.rn.f32 	%f288, %f231, %f241, %f288;
	fma.rn.f32 	%f289, %f232, %f241, %f289;
$L__BB0_39:
	setp.eq.s32 	%p23, %r12, 4;
	@%p23 bra 	$L__BB0_47;
	add.s32 	%r62, %r28, 4;
	setp.eq.s32 	%p24, %r3, %r62;
	@%p24 bra 	$L__BB0_42;
	ld.shared.f32 	%f242, [%r29+32];
	ld.shared.f32 	%f243, [%r29+36];
	sub.f32 	%f244, %f242, %f281;
	sub.f32 	%f245, %f243, %f282;
	mul.f32 	%f246, %f245, %f245;
	fma.rn.f32 	%f247, %f244, %f244, %f246;
	add.f32 	%f248, %f78, %f247;
	rsqrt.approx.f32 	%f249, %f248;
	mul.f32 	%f250, %f249, %f249;
	mul.f32 	%f251, %f249, %f250;
	ld.shared.f32 	%f252, [%r30+16];
	mul.f32 	%f253, %f77, %f252;
	mul.f32 	%f254, %f253, %f251;
	fma.rn.f32 	%f288, %f244, %f254, %f288;
	fma.rn.f32 	%f289, %f245, %f254, %f289;
$L__BB0_42:
	setp.eq.s32 	%p25, %r12, 5;
	@%p25 bra 	$L__BB0_47;
	add.s32 	%r63, %r28, 5;
	setp.eq.s32 	%p26, %r3, %r63;
	@%p26 bra 	$L__BB0_45;
	ld.shared.f32 	%f255, [%r29+40];
	ld.shared.f32 	%f256, [%r29+44];
	sub.f32 	%f257, %f255, %f281;
	sub.f32 	%f258, %f256, %f282;
	mul.f32 	%f259, %f258, %f258;
	fma.rn.f32 	%f260, %f257, %f257, %f259;
	add.f32 	%f261, %f78, %f260;
	rsqrt.approx.f32 	%f262, %f261;
	mul.f32 	%f263, %f262, %f262;
	mul.f32 	%f264, %f262, %f263;
	ld.shared.f32 	%f265, [%r30+20];
	mul.f32 	%f266, %f77, %f265;
	mul.f32 	%f267, %f266, %f264;
	fma.rn.f32 	%f288, %f257, %f267, %f288;
	fma.rn.f32 	%f289, %f258, %f267, %f289;
$L__BB0_45:
	setp.eq.s32 	%p27, %r12, 6;
	add.s32 	%r64, %r28, 6;
	setp.eq.s32 	%p28, %r3, %r64;
	or.pred  	%p29, %p27, %p28;
	@%p29 bra 	$L__BB0_47;
	ld.shared.f32 	%f268, [%r29+48];
	ld.shared.f32 	%f269, [%r29+52];
	sub.f32 	%f270, %f268, %f281;
	sub.f32 	%f271, %f269, %f282;
	mul.f32 	%f272, %f271, %f271;
	fma.rn.f32 	%f273, %f270, %f270, %f272;
	add.f32 	%f274, %f78, %f273;
	rsqrt.approx.f32 	%f275, %f274;
	mul.f32 	%f276, %f275, %f275;
	mul.f32 	%f277, %f275, %f276;
	ld.shared.f32 	%f278, [%r30+24];
	mul.f32 	%f279, %f77, %f278;
	mul.f32 	%f280, %f279, %f277;
	fma.rn.f32 	%f288, %f270, %f280, %f288;
	fma.rn.f32 	%f289, %f271, %f280, %f289;
$L__BB0_47:
	bar.sync 	0;
	add.s32 	%r65, %r65, 1;
	setp.ne.s32 	%p30, %r65, %r4;
	@%p30 bra 	$L__BB0_4;
$L__BB0_48:
	setp.ge.s32 	%p31, %r3, %r32;
	@%p31 bra 	$L__BB0_50;
	ld.param.u64 	%rd18, [nbody_kernel_tiled_param_2];
	cvta.to.global.u64 	%rd13, %rd18;
	mul.wide.s32 	%rd14, %r3, 4;
	add.s64 	%rd15, %rd13, %rd14;
	st.global.f32 	[%rd15], %f288;
	cvta.to.global.u64 	%rd16, %rd5;
	add.s64 	%rd17, %rd16, %rd14;
	st.global.f32 	[%rd17], %f289;
$L__BB0_50:
	ret;

}
	// .globl	nbody_kernel_simple
.visible .entry nbody_kernel_simple(
	.param .u64 .ptr .align 1 nbody_kernel_simple_param_0,
	.param .u64 .ptr .align 1 nbody_kernel_simple_param_1,
	.param .u64 .ptr .align 1 nbody_kernel_simple_param_2,
	.param .u64 .ptr .align 1 nbody_kernel_simple_param_3,
	.param .u32 nbody_kernel_simple_param_4,
	.param .f32 nbody_kernel_simple_param_5,
	.param .f32 nbody_kernel_simple_param_6
)
{
	.reg .pred 	%p<18>;
	.reg .b32 	%r<59>;
	.reg .b32 	%f<293>;
	.reg .b64 	%rd<54>;

	ld.param.u64 	%rd11, [nbody_kernel_simple_param_0];
	ld.param.u64 	%rd12, [nbody_kernel_simple_param_1];
	ld.param.u64 	%rd9, [nbody_kernel_simple_param_2];
	ld.param.u64 	%rd10, [nbody_kernel_simple_param_3];
	ld.param.u32 	%r27, [nbody_kernel_simple_param_4];
	ld.param.f32 	%f45, [nbody_kernel_simple_param_5];
	ld.param.f32 	%f46, [nbody_kernel_simple_param_6];
	cvta.to.global.u64 	%rd1, %rd12;
	cvta.to.global.u64 	%rd2, %rd11;
	mov.u32 	%r28, %ctaid.x;
	mov.u32 	%r29, %ntid.x;
	mov.u32 	%r30, %tid.x;
	mad.lo.s32 	%r1, %r28, %r29, %r30;
	setp.ge.s32 	%p1, %r1, %r27;
	@%p1 bra 	$L__BB1_24;
	shl.b32 	%r32, %r1, 1;
	mul.wide.s32 	%rd13, %r32, 4;
	add.s64 	%rd14, %rd2, %rd13;
	ld.global.nc.f32 	%f1, [%rd14];
	ld.global.nc.f32 	%f2, [%rd14+4];
	setp.lt.s32 	%p2, %r1, 1;
	mov.f32 	%f275, 0f00000000;
	mov.b32 	%r57, 0;
	mov.f32 	%f276, %f275;
	@%p2 bra 	$L__BB1_10;
	min.s32 	%r34, %r1, %r27;
	max.s32 	%r57, %r34, 1;
	and.b32  	%r3, %r57, 3;
	setp.lt.s32 	%p3, %r34, 4;
	mov.f32 	%f276, 0f00000000;
	mov.b32 	%r51, 0;
	mov.f32 	%f275, %f276;
	@%p3 bra 	$L__BB1_5;
	and.b32  	%r51, %r57, 2147483644;
	neg.s32 	%r49, %r51;
	add.s64 	%rd53, %rd2, 16;
	add.s64 	%rd52, %rd1, 8;
	mov.f32 	%f276, 0f00000000;
$L__BB1_4:
	.pragma "nounroll";
	ld.global.nc.f32 	%f51, [%rd53+-16];
	ld.global.nc.f32 	%f52, [%rd53+-12];
	sub.f32 	%f53, %f51, %f1;
	sub.f32 	%f54, %f52, %f2;
	mul.f32 	%f55, %f54, %f54;
	fma.rn.f32 	%f56, %f53, %f53, %f55;
	add.f32 	%f57, %f46, %f56;
	rsqrt.approx.f32 	%f58, %f57;
	mul.f32 	%f59, %f58, %f58;
	mul.f32 	%f60, %f58, %f59;
	ld.global.nc.f32 	%f61, [%rd52+-8];
	mul.f32 	%f62, %f45, %f61;
	mul.f32 	%f63, %f62, %f60;
	fma.rn.f32 	%f64, %f53, %f63, %f275;
	fma.rn.f32 	%f65, %f54, %f63, %f276;
	ld.global.nc.f32 	%f66, [%rd53+-8];
	ld.global.nc.f32 	%f67, [%rd53+-4];
	sub.f32 	%f68, %f66, %f1;
	sub.f32 	%f69, %f67, %f2;
	mul.f32 	%f70, %f69, %f69;
	fma.rn.f32 	%f71, %f68, %f68, %f70;
	add.f32 	%f72, %f46, %f71;
	rsqrt.approx.f32 	%f73, %f72;
	mul.f32 	%f74, %f73, %f73;
	mul.f32 	%f75, %f73, %f74;
	ld.global.nc.f32 	%f76, [%rd52+-4];
	mul.f32 	%f77, %f45, %f76;
	mul.f32 	%f78, %f77, %f75;
	fma.rn.f32 	%f79, %f68, %f78, %f64;
	fma.rn.f32 	%f80, %f69, %f78, %f65;
	ld.global.nc.f32 	%f81, [%rd53];
	ld.global.nc.f32 	%f82, [%rd53+4];
	sub.f32 	%f83, %f81, %f1;
	sub.f32 	%f84, %f82, %f2;
	mul.f32 	%f85, %f84, %f84;
	fma.rn.f32 	%f86, %f83, %f83, %f85;
	add.f32 	%f87, %f46, %f86;
	rsqrt.approx.f32 	%f88, %f87;
	mul.f32 	%f89, %f88, %f88;
	mul.f32 	%f90, %f88, %f89;
	ld.global.nc.f32 	%f91, [%rd52];
	mul.f32 	%f92, %f45, %f91;
	mul.f32 	%f93, %f92, %f90;
	fma.rn.f32 	%f94, %f83, %f93, %f79;
	fma.rn.f32 	%f95, %f84, %f93, %f80;
	ld.global.nc.f32 	%f96, [%rd53+8];
	ld.global.nc.f32 	%f97, [%rd53+12];
	sub.f32 	%f98, %f96, %f1;
	sub.f32 	%f99, %f97, %f2;
	mul.f32 	%f100, %f99, %f99;
	fma.rn.f32 	%f101, %f98, %f98, %f100;
	add.f32 	%f102, %f46, %f101;
	rsqrt.approx.f32 	%f103, %f102;
	mul.f32 	%f104, %f103, %f103;
	mul.f32 	%f105, %f103, %f104;
	ld.global.nc.f32 	%f106, [%rd52+4];
	mul.f32 	%f107, %f45, %f106;
	mul.f32 	%f108, %f107, %f105;
	fma.rn.f32 	%f275, %f98, %f108, %f94;
	fma.rn.f32 	%f276, %f99, %f108, %f95;
	add.s32 	%r49, %r49, 4;
	add.s64 	%rd53, %rd53, 32;
	add.s64 	%rd52, %rd52, 16;
	setp.ne.s32 	%p4, %r49, 0;
	@%p4 bra 	$L__BB1_4;
$L__BB1_5:
	setp.eq.s32 	%p5, %r3, 0;
	@%p5 bra 	$L__BB1_10;
	setp.eq.s32 	%p6, %r3, 1;
	@%p6 bra 	$L__BB1_8;
	shl.b32 	%r35, %r51, 1;
	mul.wide.u32 	%rd15, %r35, 4;
	add.s64 	%rd16, %rd2, %rd15;
	ld.global.nc.f32 	%f110, [%rd16];
	ld.global.nc.f32 	%f111, [%rd16+4];
	sub.f32 	%f112, %f110, %f1;
	sub.f32 	%f113, %f111, %f2;
	mul.f32 	%f114, %f113, %f113;
	fma.rn.f32 	%f115, %f112, %f112, %f114;
	add.f32 	%f116, %f46, %f115;
	rsqrt.approx.f32 	%f117, %f116;
	mul.f32 	%f118, %f117, %f117;
	mul.f32 	%f119, %f117, %f118;
	mul.wide.u32 	%rd17, %r51, 4;
	add.s64 	%rd18, %rd1, %rd17;
	ld.global.nc.f32 	%f120, [%rd18];
	mul.f32 	%f121, %f45, %f120;
	mul.f32 	%f122, %f121, %f119;
	fma.rn.f32 	%f123, %f112, %f122, %f275;
	fma.rn.f32 	%f124, %f113, %f122, %f276;
	ld.global.nc.f32 	%f125, [%rd16+8];
	ld.global.nc.f32 	%f126, [%rd16+12];
	sub.f32 	%f127, %f125, %f1;
	sub.f32 	%f128, %f126, %f2;
	mul.f32 	%f129, %f128, %f128;
	fma.rn.f32 	%f130, %f127, %f127, %f129;
	add.f32 	%f131, %f46, %f130;
	rsqrt.approx.f32 	%f132, %f131;
	mul.f32 	%f133, %f132, %f132;
	mul.f32 	%f134, %f132, %f133;
	ld.global.nc.f32 	%f135, [%rd18+4];
	mul.f32 	%f136, %f45, %f135;
	mul.f32 	%f137, %f136, %f134;
	fma.rn.f32 	%f275, %f127, %f137, %f123;
	fma.rn.f32 	%f276, %f128, %f137, %f124;
	add.s32 	%r51, %r51, 2;
$L__BB1_8:
	and.b32  	%r36, %r57, 1;
	setp.eq.b32 	%p7, %r36, 1;
	not.pred 	%p8, %p7;
	@%p8 bra 	$L__BB1_10;
	shl.b32 	%r37, %r51, 1;
	mul.wide.u32 	%rd19, %r37, 4;
	add.s64 	%rd20, %rd2, %rd19;
	ld.global.nc.f32 	%f138, [%rd20];
	ld.global.nc.f32 	%f139, [%rd20+4];
	sub.f32 	%f140, %f138, %f1;
	sub.f32 	%f141, %f139, %f2;
	mul.f32 	%f142, %f141, %f141;
	fma.rn.f32 	%f143, %f140, %f140, %f142;
	add.f32 	%f144, %f46, %f143;
	rsqrt.approx.f32 	%f145, %f144;
	mul.f32 	%f146, %f145, %f145;
	mul.f32 	%f147, %f145, %f146;
	mul.wide.u32 	%rd21, %r51, 4;
	add.s64 	%rd22, %rd1, %rd21;
	ld.global.nc.f32 	%f148, [%rd22];
	mul.f32 	%f149, %f45, %f148;
	mul.f32 	%f150, %f149, %f147;
	fma.rn.f32 	%f275, %f140, %f150, %f275;
	fma.rn.f32 	%f276, %f141, %f150, %f276;
$L__BB1_10:
	setp.ge.s32 	%p9, %r57, %r27;
	@%p9 bra 	$L__BB1_14;
	setp.eq.s32 	%p10, %r1, %r57;
	@%p10 bra 	$L__BB1_13;
	shl.b32 	%r38, %r57, 1;
	mul.wide.u32 	%rd23, %r38, 4;
	add.s64 	%rd24, %rd2, %rd23;
	ld.global.nc.f32 	%f151, [%rd24];
	ld.global.nc.f32 	%f152, [%rd24+4];
	sub.f32 	%f153, %f151, %f1;
	sub.f32 	%f154, %f152, %f2;
	mul.f32 	%f155, %f154, %f154;
	fma.rn.f32 	%f156, %f153, %f153, %f155;
	add.f32 	%f157, %f46, %f156;
	rsqrt.approx.f32 	%f158, %f157;
	mul.f32 	%f159, %f158, %f158;
	mul.f32 	%f160, %f158, %f159;
	mul.wide.u32 	%rd25, %r57, 4;
	add.s64 	%rd26, %rd1, %rd25;
	ld.global.nc.f32 	%f161, [%rd26];
	mul.f32 	%f162, %f45, %f161;
	mul.f32 	%f163, %f162, %f160;
	fma.rn.f32 	%f275, %f153, %f163, %f275;
	fma.rn.f32 	%f276, %f154, %f163, %f276;
$L__BB1_13:
	add.s32 	%r57, %r57, 1;
$L__BB1_14:
	setp.ge.s32 	%p11, %r57, %r27;
	@%p11 bra 	$L__BB1_23;
	sub.s32 	%r14, %r27, %r57;
	and.b32  	%r15, %r14, 3;
	sub.s32 	%r39, %r57, %r27;
	setp.gt.u32 	%p12, %r39, -4;
	@%p12 bra 	$L__BB1_18;
	shl.b32 	%r40, %r57, 1;
	add.s32 	%r55, %r40, 4;
	and.b32  	%r41, %r14, -4;
	neg.s32 	%r54, %r41;
$L__BB1_17:
	.pragma "nounroll";
	add.s32 	%r42, %r55, -4;
	mul.wide.u32 	%rd27, %r42, 4;
	add.s64 	%rd28, %rd2, %rd27;
	ld.global.nc.f32 	%f165, [%rd28];
	ld.global.nc.f32 	%f166, [%rd28+4];
	sub.f32 	%f167, %f165, %f1;
	sub.f32 	%f168, %f166, %f2;
	mul.f32 	%f169, %f168, %f168;
	fma.rn.f32 	%f170, %f167, %f167, %f169;
	add.f32 	%f171, %f46, %f170;
	rsqrt.approx.f32 	%f172, %f171;
	mul.f32 	%f173, %f172, %f172;
	mul.f32 	%f174, %f172, %f173;
	mul.wide.u32 	%rd29, %r57, 4;
	add.s64 	%rd30, %rd1, %rd29;
	ld.global.nc.f32 	%f175, [%rd30];
	mul.f32 	%f176, %f45, %f175;
	mul.f32 	%f177, %f176, %f174;
	fma.rn.f32 	%f178, %f167, %f177, %f275;
	fma.rn.f32 	%f179, %f168, %f177, %f276;
	add.s32 	%r43, %r55, -2;
	mul.wide.u32 	%rd31, %r43, 4;
	add.s64 	%rd32, %rd2, %rd31;
	ld.global.nc.f32 	%f180, [%rd32];
	ld.global.nc.f32 	%f181, [%rd32+4];
	sub.f32 	%f182, %f180, %f1;
	sub.f32 	%f183, %f181, %f2;
	mul.f32 	%f184, %f183, %f183;
	fma.rn.f32 	%f185, %f182, %f182, %f184;
	add.f32 	%f186, %f46, %f185;
	rsqrt.approx.f32 	%f187, %f186;
	mul.f32 	%f188, %f187, %f187;
	mul.f32 	%f189, %f187, %f188;
	ld.global.nc.f32 	%f190, [%rd30+4];
	mul.f32 	%f191, %f45, %f190;
	mul.f32 	%f192, %f191, %f189;
	fma.rn.f32 	%f193, %f182, %f192, %f178;
	fma.rn.f32 	%f194, %f183, %f192, %f179;
	add.s32 	%r44, %r55, 2;
	mul.wide.u32 	%rd33, %r55, 4;
	add.s64 	%rd34, %rd2, %rd33;
	ld.global.nc.f32 	%f195, [%rd34];
	ld.global.nc.f32 	%f196, [%rd34+4];
	sub.f32 	%f197, %f195, %f1;
	sub.f32 	%f198, %f196, %f2;
	mul.f32 	%f199, %f198, %f198;
	fma.rn.f32 	%f200, %f197, %f197, %f199;
	add.f32 	%f201, %f46, %f200;
	rsqrt.approx.f32 	%f202, %f201;
	mul.f32 	%f203, %f202, %f202;
	mul.f32 	%f204, %f202, %f203;
	ld.global.nc.f32 	%f205, [%rd30+8];
	mul.f32 	%f206, %f45, %f205;
	mul.f32 	%f207, %f206, %f204;
	fma.rn.f32 	%f208, %f197, %f207, %f193;
	fma.rn.f32 	%f209, %f198, %f207, %f194;
	mul.wide.u32 	%rd35, %r44, 4;
	add.s64 	%rd36, %rd2, %rd35;
	ld.global.nc.f32 	%f210, [%rd36];
	ld.global.nc.f32 	%f211, [%rd36+4];
	sub.f32 	%f212, %f210, %f1;
	sub.f32 	%f213, %f211, %f2;
	mul.f32 	%f214, %f213, %f213;
	fma.rn.f32 	%f215, %f212, %f212, %f214;
	add.f32 	%f216, %f46, %f215;
	rsqrt.approx.f32 	%f217, %f216;
	mul.f32 	%f218, %f217, %f217;
	mul.f32 	%f219, %f217, %f218;
	ld.global.nc.f32 	%f220, [%rd30+12];
	mul.f32 	%f221, %f45, %f220;
	mul.f32 	%f222, %f221, %f219;
	fma.rn.f32 	%f275, %f212, %f222, %f208;
	fma.rn.f32 	%f276, %f213, %f222, %f209;
	add.s32 	%r57, %r57, 4;
	add.s32 	%r55, %r55, 8;
	add.s32 	%r54, %r54, 4;
	setp.ne.s32 	%p13, %r54, 0;
	@%p13 bra 	$L__BB1_17;
$L__BB1_18:
	setp.eq.s32 	%p14, %r15, 0;
	@%p14 bra 	$L__BB1_23;
	setp.eq.s32 	%p15, %r15, 1;
	@%p15 bra 	$L__BB1_21;
	shl.b32 	%r45, %r57, 1;
	mul.wide.u32 	%rd37, %r45, 4;
	add.s64 	%rd38, %rd2, %rd37;
	ld.global.nc.f32 	%f224, [%rd38];
	ld.global.nc.f32 	%f225, [%rd38+4];
	sub.f32 	%f226, %f224, %f1;
	sub.f32 	%f227, %f225, %f2;
	mul.f32 	%f228, %f227, %f227;
	fma.rn.f32 	%f229, %f226, %f226, %f228;
	add.f32 	%f230, %f46, %f229;
	rsqrt.approx.f32 	%f231, %f230;
	mul.f32 	%f232, %f231, %f231;
	mul.f32 	%f233, %f231, %f232;
	mul.wide.u32 	%rd39, %r57, 4;
	add.s64 	%rd40, %rd1, %rd39;
	ld.global.nc.f32 	%f234, [%rd40];
	mul.f32 	%f235, %f45, %f234;
	mul.f32 	%f236, %f235, %f233;
	fma.rn.f32 	%f237, %f226, %f236, %f275;
	fma.rn.f32 	%f238, %f227, %f236, %f276;
	add.s32 	%r46, %r45, 2;
	mul.wide.u32 	%rd41, %r46, 4;
	add.s64 	%rd42, %rd2, %rd41;
	ld.global.nc.f32 	%f239, [%rd42];
	ld.global.nc.f32 	%f240, [%rd42+4];
	sub.f32 	%f241, %f239, %f1;
	sub.f32 	%f242, %f240, %f2;
	mul.f32 	%f243, %f242, %f242;
	fma.rn.f32 	%f244, %f241, %f241, %f243;
	add.f32 	%f245, %f46, %f244;
	rsqrt.approx.f32 	%f246, %f245;
	mul.f32 	%f247, %f246, %f246;
	mul.f32 	%f248, %f246, %f247;
	ld.global.nc.f32 	%f249, [%rd40+4];
	mul.f32 	%f250, %f45, %f249;
	mul.f32 	%f251, %f250, %f248;
	fma.rn.f32 	%f275, %f241, %f251, %f237;
	fma.rn.f32 	%f276, %f242, %f251, %f238;
	add.s32 	%r57, %r57, 2;
$L__BB1_21:
	and.b32  	%r47, %r14, 1;
	setp.eq.b32 	%p16, %r47, 1;
	not.pred 	%p17, %p16;
	@%p17 bra 	$L__BB1_23;
	shl.b32 	%r48, %r57, 1;
	mul.wide.u32 	%rd43, %r48, 4;
	add.s64 	%rd44, %rd2, %rd43;
	ld.global.nc.f32 	%f252, [%rd44];
	ld.global.nc.f32 	%f253, [%rd44+4];
	sub.f32 	%f254, %f252, %f1;
	sub.f32 	%f255, %f253, %f2;
	mul.f32 	%f256, %f255, %f255;
	fma.rn.f32 	%f257, %f254, %f254, %f256;
	add.f32 	%f258, %f46, %f257;
	rsqrt.approx.f32 	%f259, %f258;
	mul.f32 	%f260, %f259, %f259;
	mul.f32 	%f261, %f259, %f260;
	mul.wide.u32 	%rd45, %r57, 4;
	add.s64 	%rd46, %rd1, %rd45;
	ld.global.nc.f32 	%f262, [%rd46];
	mul.f32 	%f263, %f45, %f262;
	mul.f32 	%f264, %f263, %f261;
	fma.rn.f32 	%f275, %f254, %f264, %f275;
	fma.rn.f32 	%f276, %f255, %f264, %f276;
$L__BB1_23:
	cvta.to.global.u64 	%rd47, %rd9;
	mul.wide.s32 	%rd48, %r1, 4;
	add.s64 	%rd49, %rd47, %rd48;
	st.global.f32 	[%rd49], %f275;
	cvta.to.global.u64 	%rd50, %rd10;
	add.s64 	%rd51, %rd50, %rd48;
	st.global.f32 	[%rd51], %f276;
$L__BB1_24:
	ret;

}


// ===== COMPILED SASS (sm_100) =====

	.target	sm_100

	.elftype	@"ET_EXEC"


//--------------------- .note.nv.tkinfo           --------------------------
	.section	.note.nv.tkinfo,"",@"SHT_NOTE"
	.sectionflags	@"SHF_NOTE_NV_TKINFO"
	.tkinfo
        /*0018*/ 	.word	0x00000002
        /*0030*/ 	.string	""
        /*0030*/ 	.string	"ptxas"
        /*0030*/ 	.string	"Cuda compilation tools, release 13.0, V13.0.88"
        /*0030*/ 	.string	"Build cuda_13.0.r13.0/compiler.36424714_0"
        /*0030*/ 	.string	"-arch sm_100 -m 64 "



//--------------------- .note.nv.cuinfo           --------------------------
	.section	.note.nv.cuinfo,"",@"SHT_NOTE"
	.sectionflags	@"SHF_NOTE_NV_CUINFO"
        /*0018*/ 	.short	0x0002
        /*001a*/ 	.short	0x0064
        /*001c*/ 	.short	0x0082
	.zero		2


//--------------------- .nv.info                  --------------------------
	.section	.nv.info,"",@"SHT_CUDA_INFO"
	.align	4


	//----- nvinfo : EIATTR_REGCOUNT
	.align		4
        /*0000*/ 	.byte	0x04, 0x2f
        /*0002*/ 	.short	(.L_1 - .L_0)
	.align		4
.L_0:
        /*0004*/ 	.word	index@(nbody_kernel_tiled)
        /*0008*/ 	.word	0x0000001a


	//----- nvinfo : EIATTR_FRAME_SIZE
	.align		4
.L_1:
        /*000c*/ 	.byte	0x04, 0x11
        /*000e*/ 	.short	(.L_3 - .L_2)
	.align		4
.L_2:
        /*0010*/ 	.word	index@(nbody_kernel_tiled)
        /*0014*/ 	.word	0x00000000


	//----- nvinfo : EIATTR_REGCOUNT
	.align		4
.L_3:
        /*0018*/ 	.byte	0x04, 0x2f
        /*001a*/ 	.short	(.L_5 - .L_4)
	.align		4
.L_4:
        /*001c*/ 	.word	index@(nbody_kernel_simple)
        /*0020*/ 	.word	0x00000020


	//----- nvinfo : EIATTR_FRAME_SIZE
	.align		4
.L_5:
        /*0024*/ 	.byte	0x04, 0x11
        /*0026*/ 	.short	(.L_7 - .L_6)
	.align		4
.L_6:
        /*0028*/ 	.word	index@(nbody_kernel_simple)
        /*002c*/ 	.word	0x00000000


	//----- nvinfo : EIATTR_MIN_STACK_SIZE
	.align		4
.L_7:
        /*0030*/ 	.byte	0x04, 0x12
        /*0032*/ 	.short	(.L_9 - .L_8)
	.align		4
.L_8:
        /*0034*/ 	.word	index@(nbody_kernel_simple)
        /*0038*/ 	.word	0x00000000


	//----- nvinfo : EIATTR_MIN_STACK_SIZE
	.align		4
.L_9:
        /*003c*/ 	.byte	0x04, 0x12
        /*003e*/ 	.short	(.L_11 - .L_10)
	.align		4
.L_10:
        /*0040*/ 	.word	index@(nbody_kernel_tiled)
        /*0044*/ 	.word	0x00000000
.L_11:


//--------------------- .nv.compat                --------------------------
	.section	.nv.compat,"",@"SHT_CUDA_COMPAT_INFO"
	.align	4
        /*0000*/ 	.byte	0x02, 0x09, 0x00, 0x00, 0x02, 0x02, 0x01, 0x00, 0x02, 0x05, 0x05, 0x00, 0x03, 0x07, 0x01, 0x01
        /*0010*/ 	.byte	0x02, 0x03, 0x00, 0x00, 0x02, 0x06, 0x01, 0x00, 0x04, 0x0b, 0x08, 0x00, 0x01, 0x00, 0x00, 0x00
        /*0020*/ 	.byte	0x00, 0x00, 0x00, 0x00


//--------------------- .nv.info.nbody_kernel_simple --------------------------
	.section	.nv.info.nbody_kernel_simple,"",@"SHT_CUDA_INFO"
	.sectionflags	@""
	.align	4


	//----- nvinfo : EIATTR_CUDA_API_VERSION
	.align		4
        /*0000*/ 	.byte	0x04, 0x37
        /*0002*/ 	.short	(.L_13 - .L_12)
.L_12:
        /*0004*/ 	.word	0x00000082


	//----- nvinfo : EIATTR_KPARAM_INFO
	.align		4
.L_13:
        /*0008*/ 	.byte	0x04, 0x17
        /*000a*/ 	.short	(.L_15 - .L_14)
.L_14:
        /*000c*/ 	.word	0x00000000
        /*0010*/ 	.short	0x0006
        /*0012*/ 	.short	0x0028
        /*0014*/ 	.byte	0x00, 0xf0, 0x11, 0x00


	//----- nvinfo : EIATTR_KPARAM_INFO
	.align		4
.L_15:
        /*0018*/ 	.byte	0x04, 0x17
        /*001a*/ 	.short	(.L_17 - .L_16)
.L_16:
        /*001c*/ 	.word	0x00000000
        /*0020*/ 	.short	0x0005
        /*0022*/ 	.short	0x0024
        /*0024*/ 	.byte	0x00, 0xf0, 0x11, 0x00


	//----- nvinfo : EIATTR_KPARAM_INFO
	.align		4
.L_17:
        /*0028*/ 	.byte	0x04, 0x17
        /*002a*/ 	.short	(.L_19 - .L_18)
.L_18:
        /*002c*/ 	.word	0x00000000
        /*0030*/ 	.short	0x0004
        /*0032*/ 	.short	0x0020
        /*0034*/ 	.byte	0x00, 0xf0, 0x11, 0x00


	//----- nvinfo : EIATTR_KPARAM_INFO
	.align		4
.L_19:
        /*0038*/ 	.byte	0x04, 0x17
        /*003a*/ 	.short	(.L_21 - .L_20)
.L_20:
        /*003c*/ 	.word	0x00000000
        /*0040*/ 	.short	0x0003
        /*0042*/ 	.short	0x0018
        /*0044*/ 	.byte	0x00, 0xf5, 0x21, 0x00


	//----- nvinfo : EIATTR_KPARAM_INFO
	.align		4
.L_21:
        /*0048*/ 	.byte	0x04, 0x17
        /*004a*/ 	.short	(.L_23 - .L_22)
.L_22:
        /*004c*/ 	.word	0x00000000
        /*0050*/ 	.short	0x0002
        /*0052*/ 	.short	0x0010
        /*0054*/ 	.byte	0x00, 0xf5, 0x21, 0x00


	//----- nvinfo : EIATTR_KPARAM_INFO
	.align		4
.L_23:
        /*0058*/ 	.byte	0x04, 0x17
        /*005a*/ 	.short	(.L_25 - .L_24)
.L_24:
        /*005c*/ 	.word	0x00000000
        /*0060*/ 	.short	0x0001
        /*0062*/ 	.short	0x0008
        /*0064*/ 	.byte	0x00, 0xf5, 0x21, 0x00


	//----- nvinfo : EIATTR_KPARAM_INFO
	.align		4
.L_25:
        /*0068*/ 	.byte	0x04, 0x17
        /*006a*/ 	.short	(.L_27 - .L_26)
.L_26:
        /*006c*/ 	.word	0x00000000
        /*0070*/ 	.short	0x0000
        /*0072*/ 	.short	0x0000
        /*0074*/ 	.byte	0x00, 0xf5, 0x21, 0x00


	//----- nvinfo : EIATTR_SPARSE_MMA_MASK
	.align		4
.L_27:
        /*0078*/ 	.byte	0x03, 0x50
        /*007a*/ 	.short	0x0000


	//----- nvinfo : EIATTR_MAXREG_COUNT
	.align		4
        /*007c*/ 	.byte	0x03, 0x1b
        /*007e*/ 	.short	0x00ff


	//----- nvinfo : EIATTR_MERCURY_ISA_VERSION
	.align		4
        /*0080*/ 	.byte	0x03, 0x5f
        /*0082*/ 	.short	0x0101


	//----- nvinfo : EIATTR_VRC_CTA_INIT_COUNT
	.align		4
        /*0084*/ 	.byte	0x02, 0x4a
	.zero		1
	.zero		1


	//----- nvinfo : EIATTR_EXIT_INSTR_OFFSETS
	.align		4
        /*0088*/ 	.byte	0x04, 0x1c
        /*008a*/ 	.short	(.L_29 - .L_28)


	//   ....[0]....
.L_28:
        /*008c*/ 	.word	0x00000070


	//   ....[1]....
        /*0090*/ 	.word	0x00001a10


	//----- nvinfo : EIATTR_CRS_STACK_SIZE
	.align		4
.L_29:
        /*0094*/ 	.byte	0x04, 0x1e
        /*0096*/ 	.short	(.L_31 - .L_30)
.L_30:
        /*0098*/ 	.word	0x00000000


	//----- nvinfo : EIATTR_CBANK_PARAM_SIZE
	.align		4
.L_31:
        /*009c*/ 	.byte	0x03, 0x19
        /*009e*/ 	.short	0x002c


	//----- nvinfo : EIATTR_PARAM_CBANK
	.align		4
        /*00a0*/ 	.byte	0x04, 0x0a
        /*00a2*/ 	.short	(.L_33 - .L_32)
	.align		4
.L_32:
        /*00a4*/ 	.word	index@(.nv.constant0.nbody_kernel_simple)
        /*00a8*/ 	.short	0x0380
        /*00aa*/ 	.short	0x002c


	//----- nvinfo : EIATTR_SW_WAR
	.align		4
.L_33:
        /*00ac*/ 	.byte	0x04, 0x36
        /*00ae*/ 	.short	(.L_35 - .L_34)
.L_34:
        /*00b0*/ 	.word	0x00000008
.L_35:


//--------------------- .nv.info.nbody_kernel_tiled --------------------------
	.section	.nv.info.nbody_kernel_tiled,"",@"SHT_CUDA_INFO"
	.sectionflags	@""
	.align	4


	//----- nvinfo : EIATTR_CUDA_API_VERSION
	.align		4
        /*0000*/ 	.byte	0x04, 0x37
        /*0002*/ 	.short	(.L_37 - .L_36)
.L_36:
        /*0004*/ 	.word	0x00000082


	//----- nvinfo : EIATTR_KPARAM_INFO
	.align		4
.L_37:
        /*0008*/ 	.byte	0x04, 0x17
        /*000a*/ 	.short	(.L_39 - .L_38)
.L_38:
        /*000c*/ 	.word	0x00000000
        /*0010*/ 	.short	0x0006
        /*0012*/ 	.short	0x0028
        /*0014*/ 	.byte	0x00, 0xf0, 0x11, 0x00


	//----- nvinfo : EIATTR_KPARAM_INFO
	.align		4
.L_39:
        /*0018*/ 	.byte	0x04, 0x17
        /*001a*/ 	.short	(.L_41 - .L_40)
.L_40:
        /*001c*/ 	.word	0x00000000
        /*0020*/ 	.short	0x0005
        /*0022*/ 	.short	0x0024
        /*0024*/ 	.byte	0x00, 0xf0, 0x11, 0x00


	//----- nvinfo : EIATTR_KPARAM_INFO
	.align		4
.L_41:
        /*0028*/ 	.byte	0x04, 0x17
        /*002a*/ 	.short	(.L_43 - .L_42)
.L_42:
        /*002c*/ 	.word	0x00000000
        /*0030*/ 	.short	0x0004
        /*0032*/ 	.short	0x0020
        /*0034*/ 	.byte	0x00, 0xf0, 0x11, 0x00


	//----- nvinfo : EIATTR_KPARAM_INFO
	.align		4
.L_43:
        /*0038*/ 	.byte	0x04, 0x17
        /*003a*/ 	.short	(.L_45 - .L_44)
.L_44:
        /*003c*/ 	.word	0x00000000
        /*0040*/ 	.short	0x0003
        /*0042*/ 	.short	0x0018
        /*0044*/ 	.byte	0x00, 0xf5, 0x21, 0x00


	//----- nvinfo : EIATTR_KPARAM_INFO
	.align		4
.L_45:
        /*0048*/ 	.byte	0x04, 0x17
        /*004a*/ 	.short	(.L_47 - .L_46)
.L_46:
        /*004c*/ 	.word	0x00000000
        /*0050*/ 	.short	0x0002
        /*0052*/ 	.short	0x0010
        /*0054*/ 	.byte	0x00, 0xf5, 0x21, 0x00


	//----- nvinfo : EIATTR_KPARAM_INFO
	.align		4
.L_47:
        /*0058*/ 	.byte	0x04, 0x17
        /*005a*/ 	.short	(.L_49 - .L_48)
.L_48:
        /*005c*/ 	.word	0x00000000
        /*0060*/ 	.short	0x0001
        /*0062*/ 	.short	0x0008
        /*0064*/ 	.byte	0x00, 0xf5, 0x21, 0x00


	//----- nvinfo : EIATTR_KPARAM_INFO
	.align		4
.L_49:
        /*0068*/ 	.byte	0x04, 0x17
        /*006a*/ 	.short	(.L_51 - .L_50)
.L_50:
        /*006c*/ 	.word	0x00000000
        /*0070*/ 	.short	0x0000
        /*0072*/ 	.short	0x0000
        /*0074*/ 	.byte	0x00, 0xf5, 0x21, 0x00


	//----- nvinfo : EIATTR_SPARSE_MMA_MASK
	.align		4
.L_51:
        /*0078*/ 	.byte	0x03, 0x50
        /*007a*/ 	.short	0x0000


	//----- nvinfo : EIATTR_MAXREG_COUNT
	.align		4
        /*007c*/ 	.byte	0x03, 0x1b
        /*007e*/ 	.short	0x00ff


	//----- nvinfo : EIATTR_NUM_BARRIERS
	.align		4
        /*0080*/ 	.byte	0x02, 0x4c
        /*0082*/ 	.byte	0x01
	.zero		1


	//----- nvinfo : EIATTR_MERCURY_ISA_VERSION
	.align		4
        /*0084*/ 	.byte	0x03, 0x5f
        /*0086*/ 	.short	0x0101


	//----- nvinfo : EIATTR_VRC_CTA_INIT_COUNT
	.align		4
        /*0088*/ 	.byte	0x02, 0x4a
	.zero		1
	.zero		1


	//----- nvinfo : EIATTR_EXIT_INSTR_OFFSETS
	.align		4
        /*008c*/ 	.byte	0x04, 0x1c
        /*008e*/ 	.short	(.L_53 - .L_52)


	//   ....[0]....
.L_52:
        /*0090*/ 	.word	0x00001b90


	//   ....[1]....
        /*0094*/ 	.word	0x00001c00


	//----- nvinfo : EIATTR_CRS_STACK_SIZE
	.align		4
.L_53:
        /*0098*/ 	.byte	0x04, 0x1e
        /*009a*/ 	.short	(.L_55 - .L_54)
.L_54:
        /*009c*/ 	.word	0x00000000


	//----- nvinfo : EIATTR_CBANK_PARAM_SIZE
	.align		4
.L_55:
        /*00a0*/ 	.byte	0x03, 0x19
        /*00a2*/ 	.short	0x002c


	//----- nvinfo : EIATTR_PARAM_CBANK
	.align		4
        /*00a4*/ 	.byte	0x04, 0x0a
        /*00a6*/ 	.short	(.L_57 - .L_56)
	.align		4
.L_56:
        /*00a8*/ 	.word	index@(.nv.constant0.nbody_kernel_tiled)
        /*00ac*/ 	.short	0x0380
        /*00ae*/ 	.short	0x002c


	//----- nvinfo : EIATTR_SW_WAR
	.align		4
.L_57:
        /*00b0*/ 	.byte	0x04, 0x36
        /*00b2*/ 	.short	(.L_59 - .L_58)
.L_58:
        /*00b4*/ 	.word	0x00000008
.L_59:


//--------------------- .nv.callgraph             --------------------------
	.section	.nv.callgraph,"",@"SHT_CUDA_CALLGRAPH"
	.align	4
	.sectionentsize	8
	.align		4
        /*0000*/ 	.word	0x00000000
	.align		4
        /*0004*/ 	.word	0xffffffff
	.align		4
        /*0008*/ 	.word	0x00000000
	.align		4
        /*000c*/ 	.word	0xfffffffe
	.align		4
        /*0010*/ 	.word	0x00000000
	.align		4
        /*0014*/ 	.word	0xfffffffd
	.align		4
        /*0018*/ 	.word	0x00000000
	.align		4
        /*001c*/ 	.word	0xfffffffc


//--------------------- .text.nbody_kernel_simple --------------------------
	.section	.text.nbody_kernel_simple,"ax",@progbits
	.align	128
        .global         nbody_kernel_simple
        .type           nbody_kernel_simple,@function
        .size           nbody_kernel_simple,(.L_x_52 - nbody_kernel_simple)
        .other          nbody_kernel_simple,@"STO_CUDA_ENTRY STV_DEFAULT"
nbody_kernel_simple:
.text.nbody_kernel_simple:
[----:B------:R-:W-:Y:S01]  /*0000*/  LDC R1, c[0x0][0x37c] ;  /* 0x0000df00ff017b82 */ /* 0x000fe20000000800 */
[----:B------:R-:W0:Y:S07]  /*0010*/  S2R R3, SR_TID.X ;  /* 0x0000000000037919 */ /* 0x000e2e0000002100 */
[----:B------:R-:W0:Y:S01]  /*0020*/  S2UR UR4, SR_CTAID.X ;  /* 0x00000000000479c3 */ /* 0x000e220000002500 */
[----:B------:R-:W1:Y:S07]  /*0030*/  LDCU UR14, c[0x0][0x3a0] ;  /* 0x00007400ff0e77ac */ /* 0x000e6e0008000800 */
[----:B------:R-:W0:Y:S02]  /*0040*/  LDC R0, c[0x0][0x360] ;  /* 0x0000d800ff007b82 */ /* 0x000e240000000800 */
[----:B0-----:R-:W-:-:S05]  /*0050*/  IMAD R0, R0, UR4, R3 ;  /* 0x0000000400007c24 */ /* 0x001fca000f8e0203 */
[----:B-1----:R-:W-:-:S13]  /*0060*/  ISETP.GE.AND P0, PT, R0, UR14, PT ;  /* 0x0000000e00007c0c */ /* 0x002fda000bf06270 */
[----:B------:R-:W-:Y:S05]  /*0070*/  @P0 EXIT ;  /* 0x000000000000094d */ /* 0x000fea0003800000 */
[----:B------:R-:W0:Y:S01]  /*0080*/  LDC.64 R2, c[0x0][0x380] ;  /* 0x0000e000ff027b82 */ /* 0x000e220000000a00 */
[----:B------:R-:W1:Y:S01]  /*0090*/  LDCU.64 UR12, c[0x0][0x358] ;  /* 0x00006b00ff0c77ac */ /* 0x000e620008000a00 */
[----:B------:R-:W-:Y:S01]  /*00a0*/  SHF.L.U32 R5, R0, 0x1, RZ ;  /* 0x0000000100057819 */ /* 0x000fe200000006ff */
[----:B------:R-:W2:Y:S01]  /*00b0*/  LDCU UR15, c[0x0][0x3a8] ;  /* 0x00007500ff0f77ac */ /* 0x000ea20008000800 */
[----:B------:R-:W3:Y:S03]  /*00c0*/  LDCU UR16, c[0x0][0x3a4] ;  /* 0x00007480ff1077ac */ /* 0x000ee60008000800 */
[----:B0-----:R-:W-:-:S05]  /*00d0*/  IMAD.WIDE R4, R5, 0x4, R2 ;  /* 0x0000000405047825 */ /* 0x001fca00078e0202 */
[----:B-1----:R0:W5:Y:S04]  /*00e0*/  LDG.E.CONSTANT R12, desc[UR12][R4.64] ;  /* 0x0000000c040c7981 */ /* 0x002168000c1e9900 */
[----:B------:R0:W5:Y:S01]  /*00f0*/  LDG.E.CONSTANT R13, desc[UR12][R4.64+0x4] ;  /* 0x0000040c040d7981 */ /* 0x000162000c1e9900 */
[----:B------:R-:W-:Y:S01]  /*0100*/  ISETP.GE.AND P0, PT, R0, 0x1, PT ;  /* 0x000000010000780c */ /* 0x000fe20003f06270 */
[----:B------:R-:W-:Y:S01]  /*0110*/  BSSY.RECONVERGENT B0, `(.L_x_0) ;  /* 0x00000b6000007945 */ /* 0x000fe20003800200 */
[----:B------:R-:W-:Y:S01]  /*0120*/  HFMA2 R19, -RZ, RZ, 0, 0 ;  /* 0x00000000ff137431 */ /* 0x000fe200000001ff */
[----:B------:R-:W-:Y:S01]  /*0130*/  MOV R17, RZ ;  /* 0x000000ff00117202 */ /* 0x000fe20000000f00 */
[----:B------:R-:W-:-:S09]  /*0140*/  HFMA2 R20, -RZ, RZ, 0, 0 ;  /* 0x00000000ff147431 */ /* 0x000fd200000001ff */
[----:B0-23--:R-:W-:Y:S05]  /*0150*/  @!P0 BRA `(.L_x_1) ;  /* 0x0000000800c48947 */ /* 0x00dfea0003800000 */
[----:B------:R-:W-:Y:S01]  /*0160*/  VIMNMX R4, PT, PT, R0, UR14, PT ;  /* 0x0000000e00047c48 */ /* 0x000fe2000bfe0100 */
[----:B------:R-:W-:Y:S01]  /*0170*/  BSSY.RECONVERGENT B1, `(.L_x_2) ;  /* 0x0000064000017945 */ /* 0x000fe20003800200 */
[----:B------:R-:W-:Y:S02]  /*0180*/  MOV R20, RZ ;  /* 0x000000ff00147202 */ /* 0x000fe40000000f00 */
[C---:B------:R-:W-:Y:S02]  /*0190*/  ISETP.GE.AND P1, PT, R4.reuse, 0x4, PT ;  /* 0x000000040400780c */ /* 0x040fe40003f26270 */
[----:B------:R-:W-:Y:S02]  /*01a0*/  VIMNMX R17, PT, PT, R4, 0x1, !PT ;  /* 0x0000000104117848 */ /* 0x000fe40007fe0100 */
[----:B------:R-:W-:Y:S02]  /*01b0*/  MOV R9, RZ ;  /* 0x000000ff00097202 */ /* 0x000fe40000000f00 */
[----:B------:R-:W-:-:S02]  /*01c0*/  LOP3.LUT R25, R17, 0x3, RZ, 0xc0, !PT ;  /* 0x0000000311197812 */ /* 0x000fc400078ec0ff */
[----:B------:R-:W-:Y:S02]  /*01d0*/  MOV R19, RZ ;  /* 0x000000ff00137202 */ /* 0x000fe40000000f00 */
[----:B------:R-:W-:-:S03]  /*01e0*/  ISETP.NE.AND P0, PT, R25, RZ, PT ;  /* 0x000000ff1900720c */ /* 0x000fc60003f05270 */
[----:B------:R-:W-:Y:S10]  /*01f0*/  @!P1 BRA `(.L_x_3) ;  /* 0x00000004006c9947 */ /* 0x000ff40003800000 */
[----:B------:R-:W0:Y:S01]  /*0200*/  LDCU.128 UR8, c[0x0][0x380] ;  /* 0x00007000ff0877ac */ /* 0x000e220008000c00 */
[----:B------:R-:W-:Y:S02]  /*0210*/  LOP3.LUT R9, R17, 0x7ffffffc, RZ, 0xc0, !PT ;  /* 0x7ffffffc11097812 */ /* 0x000fe400078ec0ff */
[----:B------:R-:W-:Y:S02]  /*0220*/  MOV R20, RZ ;  /* 0x000000ff00147202 */ /* 0x000fe40000000f00 */
[----:B------:R-:W-:Y:S01]  /*0230*/  IADD3 R8, PT, PT, -R9, RZ, RZ ;  /* 0x000000ff09087210 */ /* 0x000fe20007ffe1ff */
[----:B0-----:R-:W-:Y:S02]  /*0240*/  UIADD3 UR6, UP0, UPT, UR8, 0x10, URZ ;  /* 0x0000001008067890 */ /* 0x001fe4000ff1e0ff */
[----:B------:R-:W-:Y:S02]  /*0250*/  UIADD3 UR4, UP1, UPT, UR10, 0x8, URZ ;  /* 0x000000080a047890 */ /* 0x000fe4000ff3e0ff */
[----:B------:R-:W-:-:S02]  /*0260*/  UIADD3.X UR7, UPT, UPT, URZ, UR9, URZ, UP0, !UPT ;  /* 0x00000009ff077290 */ /* 0x000fc400087fe4ff */
[----:B------:R-:W-:Y:S01]  /*0270*/  UIADD3.X UR5, UPT, UPT, URZ, UR11, URZ, UP1, !UPT ;  /* 0x0000000bff057290 */ /* 0x000fe20008ffe4ff */
[----:B------:R-:W-:Y:S02]  /*0280*/  MOV R4, UR6 ;  /* 0x0000000600047c02 */ /* 0x000fe40008000f00 */
[----:B------:R-:W-:Y:S02]  /*0290*/  MOV R6, UR4 ;  /* 0x0000000400067c02 */ /* 0x000fe40008000f00 */
[----:B------:R-:W-:Y:S02]  /*02a0*/  MOV R5, UR7 ;  /* 0x0000000700057c02 */ /* 0x000fe40008000f00 */
[----:B------:R-:W-:-:S07]  /*02b0*/  MOV R7, UR5 ;  /* 0x0000000500077c02 */ /* 0x000fce0008000f00 */
.L_x_4:
[----:B------:R-:W2:Y:S04]  /*02c0*/  LDG.E.CONSTANT R14, desc[UR12][R4.64+-0xc] ;  /* 0xfffff40c040e7981 */ /* 0x000ea8000c1e9900 */
[----:B------:R-:W3:Y:S04]  /*02d0*/  LDG.E.CONSTANT R11, desc[UR12][R4.64+-0x10] ;  /* 0xfffff00c040b7981 */ /* 0x000ee8000c1e9900 */
[----:B------:R-:W4:Y:S04]  /*02e0*/  LDG.E.CONSTANT R10, desc[UR12][R6.64+-0x8] ;  /* 0xfffff80c060a7981 */ /* 0x000f28000c1e9900 */
[----:B------:R-:W4:Y:S04]  /*02f0*/  LDG.E.CONSTANT R24, desc[UR12][R4.64+-0x4] ;  /* 0xfffffc0c04187981 */ /* 0x000f28000c1e9900 */
[----:B------:R-:W4:Y:S04]  /*0300*/  LDG.E.CONSTANT R21, desc[UR12][R4.64+-0x8] ;  /* 0xfffff80c04157981 */ /* 0x000f28000c1e9900 */
[----:B------:R-:W4:Y:S04]  /*0310*/  LDG.E.CONSTANT R22, desc[UR12][R4.64+0x4] ;  /* 0x0000040c04167981 */ /* 0x000f28000c1e9900 */
[----:B------:R-:W4:Y:S04]  /*0320*/  LDG.E.CONSTANT R15, desc[UR12][R4.64] ;  /* 0x0000000c040f7981 */ /* 0x000f28000c1e9900 */
[----:B------:R-:W4:Y:S01]  /*0330*/  LDG.E.CONSTANT R18, desc[UR12][R6.64+-0x4] ;  /* 0xfffffc0c06127981 */ /* 0x000f22000c1e9900 */
[----:B--2--5:R-:W-:Y:S01]  /*0340*/  FADD R23, -R13, R14 ;  /* 0x0000000e0d177221 */ /* 0x024fe20000000100 */
[----:B---3--:R-:W-:-:S03]  /*0350*/  FADD R16, -R12, R11 ;  /* 0x0000000b0c107221 */ /* 0x008fc60000000100 */
[----:B------:R-:W-:-:S04]  /*0360*/  FMUL R11, R23, R23 ;  /* 0x00000017170b7220 */ /* 0x000fc80000400000 */
[----:B------:R-:W-:-:S04]  /*0370*/  FFMA R11, R16, R16, R11 ;  /* 0x00000010100b7223 */ /* 0x000fc8000000000b */
[----:B------:R-:W-:-:S05]  /*0380*/  FADD R26, R11, UR15 ;  /* 0x0000000f0b1a7e21 */ /* 0x000fca0008000000 */
[----:B------:R-:W-:-:S13]  /*0390*/  FSETP.GEU.AND P1, PT, |R26|, 1.175494350822287508e-38, PT ;  /* 0x008000001a00780b */ /* 0x000fda0003f2e200 */
[----:B------:R-:W-:-:S04]  /*03a0*/  @!P1 FMUL R26, R26, 16777216 ;  /* 0x4b8000001a1a9820 */ /* 0x000fc80000400000 */
[----:B------:R-:W0:Y:S02]  /*03b0*/  MUFU.RSQ R11, R26 ;  /* 0x0000001a000b7308 */ /* 0x000e240000001400 */
[----:B0-----:R-:W-:-:S04]  /*03c0*/  @!P1 FMUL R11, R11, 4096 ;  /* 0x458000000b0b9820 */ /* 0x001fc80000400000 */
[----:B------:R-:W-:-:S04]  /*03d0*/  FMUL R14, R11, R11 ;  /* 0x0000000b0b0e7220 */ /* 0x000fc80000400000 */
[----:B------:R-:W-:Y:S02]  /*03e0*/  FMUL R27, R11, R14 ;  /* 0x0000000e0b1b7220 */ /* 0x000fe40000400000 */
[----:B------:R-:W2:Y:S04]  /*03f0*/  LDG.E.CONSTANT R14, desc[UR12][R4.64+0xc] ;  /* 0x00000c0c040e7981 */ /* 0x000ea8000c1e9900 */
[----:B------:R-:W3:Y:S01]  /*0400*/  LDG.E.CONSTANT R11, desc[UR12][R4.64+0x8] ;  /* 0x0000080c040b7981 */ /* 0x000ee2000c1e9900 */
[----:B----4-:R-:W-:-:S04]  /*0410*/  FMUL R10, R10, UR16 ;  /* 0x000000100a0a7c20 */ /* 0x010fc80008400000 */
[----:B------:R-:W-:Y:S02]  /*0420*/  FMUL R27, R27, R10 ;  /* 0x0000000a1b1b7220 */ /* 0x000fe40000400000 */
[----:B------:R-:W4:Y:S02]  /*0430*/  LDG.E.CONSTANT R10, desc[UR12][R6.64] ;  /* 0x0000000c060a7981 */ /* 0x000f24000c1e9900 */
[-C--:B------:R-:W-:Y:S02]  /*0440*/  FFMA R19, R16, R27.reuse, R19 ;  /* 0x0000001b10137223 */ /* 0x080fe40000000013 */
[----:B------:R0:W4:Y:S01]  /*0450*/  LDG.E.CONSTANT R16, desc[UR12][R6.64+0x4] ;  /* 0x0000040c06107981 */ /* 0x000122000c1e9900 */
[----:B------:R-:W-:Y:S01]  /*0460*/  FFMA R20, R23, R27, R20 ;  /* 0x0000001b17147223 */ /* 0x000fe20000000014 */
[----:B------:R-:W-:Y:S01]  /*0470*/  FADD R23, -R13, R24 ;  /* 0x000000180d177221 */ /* 0x000fe20000000100 */
[----:B------:R-:W-:-:S03]  /*0480*/  FADD R24, -R12, R21 ;  /* 0x000000150c187221 */ /* 0x000fc60000000100 */
[----:B------:R-:W-:-:S04]  /*0490*/  FMUL R21, R23, R23 ;  /* 0x0000001717157220 */ /* 0x000fc80000400000 */
[----:B------:R-:W-:-:S04]  /*04a0*/  FFMA R21, R24, R24, R21 ;  /* 0x0000001818157223 */ /* 0x000fc80000000015 */
[----:B------:R-:W-:-:S05]  /*04b0*/  FADD R21, R21, UR15 ;  /* 0x0000000f15157e21 */ /* 0x000fca0008000000 */
[----:B------:R-:W-:-:S13]  /*04c0*/  FSETP.GEU.AND P1, PT, |R21|, 1.175494350822287508e-38, PT ;  /* 0x008000001500780b */ /* 0x000fda0003f2e200 */
[----:B------:R-:W-:-:S04]  /*04d0*/  @!P1 FMUL R21, R21, 16777216 ;  /* 0x4b80000015159820 */ /* 0x000fc80000400000 */
[----:B------:R-:W1:Y:S01]  /*04e0*/  MUFU.RSQ R26, R21 ;  /* 0x00000015001a7308 */ /* 0x000e620000001400 */
[----:B------:R-:W-:Y:S01]  /*04f0*/  FADD R22, -R13, R22 ;  /* 0x000000160d167221 */ /* 0x000fe20000000100 */
[----:B------:R-:W-:Y:S01]  /*0500*/  FADD R15, -R12, R15 ;  /* 0x0000000f0c0f7221 */ /* 0x000fe20000000100 */
[----:B-1----:R-:W-:-:S04]  /*0510*/  @!P1 FMUL R26, R26, 4096 ;  /* 0x458000001a1a9820 */ /* 0x002fc80000400000 */
[----:B------:R-:W-:-:S04]  /*0520*/  FMUL R27, R26, R26 ;  /* 0x0000001a1a1b7220 */ /* 0x000fc80000400000 */
[----:B------:R-:W-:Y:S01]  /*0530*/  FMUL R27, R26, R27 ;  /* 0x0000001b1a1b7220 */ /* 0x000fe20000400000 */
[----:B------:R-:W-:-:S04]  /*0540*/  FMUL R26, R22, R22 ;  /* 0x00000016161a7220 */ /* 0x000fc80000400000 */
[----:B------:R-:W-:-:S04]  /*0550*/  FFMA R26, R15, R15, R26 ;  /* 0x0000000f0f1a7223 */ /* 0x000fc8000000001a */
[----:B------:R-:W-:-:S05]  /*0560*/  FADD R26, R26, UR15 ;  /* 0x0000000f1a1a7e21 */ /* 0x000fca0008000000 */
[----:B------:R-:W-:Y:S01]  /*0570*/  FSETP.GEU.AND P1, PT, |R26|, 1.175494350822287508e-38, PT ;  /* 0x008000001a00780b */ /* 0x000fe20003f2e200 */
[----:B------:R-:W-:-:S04]  /*0580*/  FMUL R18, R18, UR16 ;  /* 0x0000001012127c20 */ /* 0x000fc80008400000 */
[----:B------:R-:W-:-:S08]  /*0590*/  FMUL R18, R27, R18 ;  /* 0x000000121b127220 */ /* 0x000fd00000400000 */
[----:B------:R-:W-:-:S04]  /*05a0*/  @!P1 FMUL R26, R26, 16777216 ;  /* 0x4b8000001a1a9820 */ /* 0x000fc80000400000 */
[----:B------:R-:W1:Y:S01]  /*05b0*/  MUFU.RSQ R27, R26 ;  /* 0x0000001a001b7308 */ /* 0x000e620000001400 */
[----:B------:R-:W-:Y:S01]  /*05c0*/  IADD3 R8, PT, PT, R8, 0x4, RZ ;  /* 0x0000000408087810 */ /* 0x000fe20007ffe0ff */
[-C--:B------:R-:W-:Y:S01]  /*05d0*/  FFMA R24, R24, R18.reuse, R19 ;  /* 0x0000001218187223 */ /* 0x080fe20000000013 */
[----:B-1----:R-:W-:Y:S02]  /*05e0*/  @!P1 FMUL R27, R27, 4096 ;  /* 0x458000001b1b9820 */ /* 0x002fe40000400000 */
[----:B------:R-:W-:Y:S01]  /*05f0*/  ISETP.NE.AND P1, PT, R8, RZ, PT ;  /* 0x000000ff0800720c */ /* 0x000fe20003f25270 */
[----:B------:R-:W-:Y:S01]  /*0600*/  FFMA R23, R23, R18, R20 ;  /* 0x0000001217177223 */ /* 0x000fe20000000014 */
[----:B0-----:R-:W-:-:S04]  /*0610*/  IADD3 R6, P3, PT, R6, 0x10, RZ ;  /* 0x0000001006067810 */ /* 0x001fc80007f7e0ff */
[----:B------:R-:W-:Y:S01]  /*0620*/  IADD3.X R7, PT, PT, RZ, R7, RZ, P3, !PT ;  /* 0x00000007ff077210 */ /* 0x000fe20001ffe4ff */
[----:B--2---:R-:W-:Y:S01]  /*0630*/  FADD R14, -R13, R14 ;  /* 0x0000000e0d0e7221 */ /* 0x004fe20000000100 */
[----:B---3--:R-:W-:-:S03]  /*0640*/  FADD R11, -R12, R11 ;  /* 0x0000000b0c0b7221 */ /* 0x008fc60000000100 */
[----:B------:R-:W-:-:S04]  /*0650*/  FMUL R28, R14, R14 ;  /* 0x0000000e0e1c7220 */ /* 0x000fc80000400000 */
[----:B------:R-:W-:-:S04]  /*0660*/  FFMA R28, R11, R11, R28 ;  /* 0x0000000b0b1c7223 */ /* 0x000fc8000000001c */
[----:B------:R-:W-:-:S05]  /*0670*/  FADD R29, R28, UR15 ;  /* 0x0000000f1c1d7e21 */ /* 0x000fca0008000000 */
[----:B------:R-:W-:-:S13]  /*0680*/  FSETP.GEU.AND P2, PT, |R29|, 1.175494350822287508e-38, PT ;  /* 0x008000001d00780b */ /* 0x000fda0003f4e200 */
[----:B------:R-:W-:-:S04]  /*0690*/  @!P2 FMUL R29, R29, 16777216 ;  /* 0x4b8000001d1da820 */ /* 0x000fc80000400000 */
[----:B------:R-:W0:Y:S01]  /*06a0*/  MUFU.RSQ R21, R29 ;  /* 0x0000001d00157308 */ /* 0x000e220000001400 */
[----:B------:R-:W-:Y:S01]  /*06b0*/  FMUL R28, R27, R27 ;  /* 0x0000001b1b1c7220 */ /* 0x000fe20000400000 */
[----:B----4-:R-:W-:-:S03]  /*06c0*/  FMUL R19, R10, UR16 ;  /* 0x000000100a137c20 */ /* 0x010fc60008400000 */
[----:B------:R-:W-:-:S04]  /*06d0*/  FMUL R28, R27, R28 ;  /* 0x0000001c1b1c7220 */ /* 0x000fc80000400000 */
[----:B------:R-:W-:Y:S01]  /*06e0*/  FMUL R19, R28, R19 ;  /* 0x000000131c137220 */ /* 0x000fe20000400000 */
[----:B0-----:R-:W-:-:S03]  /*06f0*/  @!P2 FMUL R21, R21, 4096 ;  /* 0x458000001515a820 */ /* 0x001fc60000400000 */
[----:B------:R-:W-:Y:S01]  /*0700*/  FFMA R24, R15, R19, R24 ;  /* 0x000000130f187223 */ /* 0x000fe20000000018 */
[----:B------:R-:W-:Y:S01]  /*0710*/  FMUL R10, R21, R21 ;  /* 0x00000015150a7220 */ /* 0x000fe20000400000 */
[----:B------:R-:W-:-:S03]  /*0720*/  FMUL R15, R16, UR16 ;  /* 0x00000010100f7c20 */ /* 0x000fc60008400000 */
[----:B------:R-:W-:Y:S01]  /*0730*/  FMUL R10, R21, R10 ;  /* 0x0000000a150a7220 */ /* 0x000fe20000400000 */
[----:B------:R-:W-:Y:S01]  /*0740*/  IADD3 R4, P2, PT, R4, 0x20, RZ ;  /* 0x0000002004047810 */ /* 0x000fe20007f5e0ff */
[----:B------:R-:W-:Y:S02]  /*0750*/  FFMA R23, R22, R19, R23 ;  /* 0x0000001316177223 */ /* 0x000fe40000000017 */
[----:B------:R-:W-:Y:S01]  /*0760*/  FMUL R10, R10, R15 ;  /* 0x0000000f0a0a7220 */ /* 0x000fe20000400000 */
[----:B------:R-:W-:-:S03]  /*0770*/  IADD3.X R5, PT, PT, RZ, R5, RZ, P2, !PT ;  /* 0x00000005ff057210 */ /* 0x000fc600017fe4ff */
[-C--:B------:R-:W-:Y:S01]  /*0780*/  FFMA R19, R11, R10.reuse, R24 ;  /* 0x0000000a0b137223 */ /* 0x080fe20000000018 */
[----:B------:R-:W-:Y:S01]  /*0790*/  FFMA R20, R14, R10, R23 ;  /* 0x0000000a0e147223 */ /* 0x000fe20000000017 */
[----:B------:R-:W-:Y:S06]  /*07a0*/  @P1 BRA `(.L_x_4) ;  /* 0xfffffff800c41947 */ /* 0x000fec000383ffff */
.L_x_3:
[----:B------:R-:W-:Y:S05]  /*07b0*/  BSYNC.RECONVERGENT B1 ;  /* 0x0000000000017941 */ /* 0x000fea0003800200 */
.L_x_2:
[----:B------:R-:W-:Y:S05]  /*07c0*/  @!P0 BRA `(.L_x_1) ;  /* 0x0000000400288947 */ /* 0x000fea0003800000 */
[----:B------:R-:W-:Y:S01]  /*07d0*/  ISETP.NE.AND P0, PT, R25, 0x1, PT ;  /* 0x000000011900780c */ /* 0x000fe20003f05270 */
[----:B------:R-:W-:Y:S01]  /*07e0*/  BSSY.RECONVERGENT B1, `(.L_x_5) ;  /* 0x000002f000017945 */ /* 0x000fe20003800200 */
[----:B------:R-:W-:-:S04]  /*07f0*/  LOP3.LUT R4, R17, 0x1, RZ, 0xc0, !PT ;  /* 0x0000000111047812 */ /* 0x000fc800078ec0ff */
[----:B------:R-:W-:-:S07]  /*0800*/  ISETP.NE.U32.AND P2, PT, R4, 0x1, PT ;  /* 0x000000010400780c */ /* 0x000fce0003f45070 */
[----:B------:R-:W-:Y:S06]  /*0810*/  @!P0 BRA `(.L_x_6) ;  /* 0x0000000000ac8947 */ /* 0x000fec0003800000 */
[----:B------:R-:W-:Y:S01]  /*0820*/  SHF.L.U32 R15, R9, 0x1, RZ ;  /* 0x00000001090f7819 */ /* 0x000fe200000006ff */
[----:B------:R-:W0:Y:S01]  /*0830*/  LDC.64 R22, c[0x0][0x388] ;  /* 0x0000e200ff167b82 */ /* 0x000e220000000a00 */
[----:B------:R-:W1:Y:S03]  /*0840*/  LDCU UR4, c[0x0][0x3a8] ;  /* 0x00007500ff0477ac */ /* 0x000e660008000800 */
[----:B------:R-:W-:-:S05]  /*0850*/  IMAD.WIDE.U32 R14, R15, 0x4, R2 ;  /* 0x000000040f0e7825 */ /* 0x000fca00078e0002 */
[----:B------:R-:W2:Y:S04]  /*0860*/  LDG.E.CONSTANT R6, desc[UR12][R14.64+0x4] ;  /* 0x0000040c0e067981 */ /* 0x000ea8000c1e9900 */
[----:B------:R-:W3:Y:S04]  /*0870*/  LDG.E.CONSTANT R11, desc[UR12][R14.64] ;  /* 0x0000000c0e0b7981 */ /* 0x000ee8000c1e9900 */
[----:B------:R-:W4:Y:S04]  /*0880*/  LDG.E.CONSTANT R8, desc[UR12][R14.64+0xc] ;  /* 0x00000c0c0e087981 */ /* 0x000f28000c1e9900 */
[----:B------:R-:W4:Y:S01]  /*0890*/  LDG.E.CONSTANT R21, desc[UR12][R14.64+0x8] ;  /* 0x0000080c0e157981 */ /* 0x000f22000c1e9900 */
[----:B0-----:R-:W-:-:S05]  /*08a0*/  IMAD.WIDE.U32 R22, R9, 0x4, R22 ;  /* 0x0000000409167825 */ /* 0x001fca00078e0016 */
[----:B------:R-:W4:Y:S04]  /*08b0*/  LDG.E.CONSTANT R4, desc[UR12][R22.64] ;  /* 0x0000000c16047981 */ /* 0x000f28000c1e9900 */
[----:B------:R-:W4:Y:S01]  /*08c0*/  LDG.E.CONSTANT R7, desc[UR12][R22.64+0x4] ;  /* 0x0000040c16077981 */ /* 0x000f22000c1e9900 */
[----:B------:R-:W-:Y:S01]  /*08d0*/  IADD3 R9, PT, PT, R9, 0x2, RZ ;  /* 0x0000000209097810 */ /* 0x000fe20007ffe0ff */
[----:B--2--5:R-:W-:Y:S01]  /*08e0*/  FADD R5, -R13, R6 ;  /* 0x000000060d057221 */ /* 0x024fe20000000100 */
[----:B---3--:R-:W-:-:S03]  /*08f0*/  FADD R10, -R12, R11 ;  /* 0x0000000b0c0a7221 */ /* 0x008fc60000000100 */
[----:B------:R-:W-:Y:S01]  /*0900*/  FMUL R11, R5, R5 ;  /* 0x00000005050b7220 */ /* 0x000fe20000400000 */
[----:B----4-:R-:W-:-:S03]  /*0910*/  FADD R6, -R13, R8 ;  /* 0x000000080d067221 */ /* 0x010fc60000000100 */
[----:B------:R-:W-:Y:S01]  /*0920*/  FFMA R11, R10, R10, R11 ;  /* 0x0000000a0a0b7223 */ /* 0x000fe2000000000b */
[----:B------:R-:W-:Y:S01]  /*0930*/  FADD R8, -R12, R21 ;  /* 0x000000150c087221 */ /* 0x000fe20000000100 */
[----:B------:R-:W-:Y:S02]  /*0940*/  FMUL R15, R6, R6 ;  /* 0x00000006060f7220 */ /* 0x000fe40000400000 */
[----:B-1----:R-:W-:Y:S02]  /*0950*/  FADD R11, R11, UR4 ;  /* 0x000000040b0b7e21 */ /* 0x002fe40008000000 */
[----:B------:R-:W-:-:S03]  /*0960*/  FFMA R15, R8, R8, R15 ;  /* 0x00000008080f7223 */ /* 0x000fc6000000000f */
[----:B------:R-:W-:Y:S01]  /*0970*/  FSETP.GEU.AND P0, PT, |R11|, 1.175494350822287508e-38, PT ;  /* 0x008000000b00780b */ /* 0x000fe20003f0e200 */
[----:B------:R-:W-:Y:S01]  /*0980*/  FADD R16, R15, UR4 ;  /* 0x000000040f107e21 */ /* 0x000fe20008000000 */
[----:B------:R-:W0:Y:S04]  /*0990*/  LDCU UR4, c[0x0][0x3a4] ;  /* 0x00007480ff0477ac */ /* 0x000e280008000800 */
[----:B------:R-:W-:-:S07]  /*09a0*/  FSETP.GEU.AND P1, PT, |R16|, 1.175494350822287508e-38, PT ;  /* 0x008000001000780b */ /* 0x000fce0003f2e200 */
[----:B------:R-:W-:-:S04]  /*09b0*/  @!P0 FMUL R11, R11, 16777216 ;  /* 0x4b8000000b0b8820 */ /* 0x000fc80000400000 */
[----:B------:R-:W1:Y:S02]  /*09c0*/  MUFU.RSQ R14, R11 ;  /* 0x0000000b000e7308 */ /* 0x000e640000001400 */
[----:B------:R-:W-:Y:S01]  /*09d0*/  @!P1 FMUL R16, R16, 16777216 ;  /* 0x4b80000010109820 */ /* 0x000fe20000400000 */
[----:B0-----:R-:W-:-:S05]  /*09e0*/  FMUL R4, R4, UR4 ;  /* 0x0000000404047c20 */ /* 0x001fca0008400000 */
[----:B------:R-:W0:Y:S01]  /*09f0*/  MUFU.RSQ R18, R16 ;  /* 0x0000001000127308 */ /* 0x000e220000001400 */
[----:B-1----:R-:W-:-:S04]  /*0a00*/  @!P0 FMUL R14, R14, 4096 ;  /* 0x458000000e0e8820 */ /* 0x002fc80000400000 */
[----:B------:R-:W-:Y:S01]  /*0a10*/  FMUL R15, R14, R14 ;  /* 0x0000000e0e0f7220 */ /* 0x000fe20000400000 */
[----:B0-----:R-:W-:-:S03]  /*0a20*/  @!P1 FMUL R18, R18, 4096 ;  /* 0x4580000012129820 */ /* 0x001fc60000400000 */
[----:B------:R-:W-:Y:S01]  /*0a30*/  FMUL R15, R14, R15 ;  /* 0x0000000f0e0f7220 */ /* 0x000fe20000400000 */
[----:B------:R-:W-:Y:S01]  /*0a40*/  FMUL R14, R7, UR4 ;  /* 0x00000004070e7c20 */ /* 0x000fe20008400000 */
[C---:B------:R-:W-:Y:S02]  /*0a50*/  FMUL R21, R18.reuse, R18 ;  /* 0x0000001212157220 */ /* 0x040fe40000400000 */
[----:B------:R-:W-:Y:S02]  /*0a60*/  FMUL R4, R15, R4 ;  /* 0x000000040f047220 */ /* 0x000fe40000400000 */
[----:B------:R-:W-:Y:S02]  /*0a70*/  FMUL R21, R18, R21 ;  /* 0x0000001512157220 */ /* 0x000fe40000400000 */
[-C--:B------:R-:W-:Y:S01]  /*0a80*/  FFMA R19, R10, R4.reuse, R19 ;  /* 0x000000040a137223 */ /* 0x080fe20000000013 */
[----:B------:R-:W-:Y:S01]  /*0a90*/  FFMA R5, R5, R4, R20 ;  /* 0x0000000405057223 */ /* 0x000fe20000000014 */
[----:B------:R-:W-:-:S04]  /*0aa0*/  FMUL R14, R21, R14 ;  /* 0x0000000e150e7220 */ /* 0x000fc80000400000 */
[-C--:B------:R-:W-:Y:S01]  /*0ab0*/  FFMA R19, R8, R14.reuse, R19 ;  /* 0x0000000e08137223 */ /* 0x080fe20000000013 */
[----:B------:R-:W-:-:S07]  /*0ac0*/  FFMA R20, R6, R14, R5 ;  /* 0x0000000e06147223 */ /* 0x000fce0000000005 */
.L_x_6:
[----:B------:R-:W-:Y:S05]  /*0ad0*/  BSYNC.RECONVERGENT B1 ;  /* 0x0000000000017941 */ /* 0x000fea0003800200 */
.L_x_5:
[----:B------:R-:W-:Y:S05]  /*0ae0*/  @P2 BRA `(.L_x_1) ;  /* 0x0000000000602947 */ /* 0x000fea0003800000 */
[----:B------:R-:W-:Y:S01]  /*0af0*/  SHF.L.U32 R5, R9, 0x1, RZ ;  /* 0x0000000109057819 */ /* 0x000fe200000006ff */
[----:B------:R-:W0:Y:S01]  /*0b00*/  LDC.64 R6, c[0x0][0x388] ;  /* 0x0000e200ff067b82 */ /* 0x000e220000000a00 */
[----:B------:R-:W1:Y:S03]  /*0b10*/  LDCU UR4, c[0x0][0x3a8] ;  /* 0x00007500ff0477ac */ /* 0x000e660008000800 */
[----:B------:R-:W-:-:S05]  /*0b20*/  IMAD.WIDE.U32 R4, R5, 0x4, R2 ;  /* 0x0000000405047825 */ /* 0x000fca00078e0002 */
[----:B------:R-:W2:Y:S04]  /*0b30*/  LDG.E.CONSTANT R8, desc[UR12][R4.64+0x4] ;  /* 0x0000040c04087981 */ /* 0x000ea8000c1e9900 */
[----:B------:R-:W3:Y:S01]  /*0b40*/  LDG.E.CONSTANT R11, desc[UR12][R4.64] ;  /* 0x0000000c040b7981 */ /* 0x000ee2000c1e9900 */
[----:B0-----:R-:W-:-:S06]  /*0b50*/  IMAD.WIDE.U32 R6, R9, 0x4, R6 ;  /* 0x0000000409067825 */ /* 0x001fcc00078e0006 */
[----:B------:R-:W4:Y:S01]  /*0b60*/  LDG.E.CONSTANT R6, desc[UR12][R6.64] ;  /* 0x0000000c06067981 */ /* 0x000f22000c1e9900 */
[----:B--2--5:R-:W-:Y:S01]  /*0b70*/  FADD R9, -R13, R8 ;  /* 0x000000080d097221 */ /* 0x024fe20000000100 */
[----:B---3--:R-:W-:-:S03]  /*0b80*/  FADD R8, -R12, R11 ;  /* 0x0000000b0c087221 */ /* 0x008fc60000000100 */
[----:B------:R-:W-:-:S04]  /*0b90*/  FMUL R11, R9, R9 ;  /* 0x00000009090b7220 */ /* 0x000fc80000400000 */
[----:B------:R-:W-:-:S04]  /*0ba0*/  FFMA R11, R8, R8, R11 ;  /* 0x00000008080b7223 */ /* 0x000fc8000000000b */
[----:B-1----:R-:W-:Y:S01]  /*0bb0*/  FADD R11, R11, UR4 ;  /* 0x000000040b0b7e21 */ /* 0x002fe20008000000 */
[----:B------:R-:W4:Y:S04]  /*0bc0*/  LDCU UR4, c[0x0][0x3a4] ;  /* 0x00007480ff0477ac */ /* 0x000f280008000800 */
[----:B------:R-:W-:-:S13]  /*0bd0*/  FSETP.GEU.AND P0, PT, |R11|, 1.175494350822287508e-38, PT ;  /* 0x008000000b00780b */ /* 0x000fda0003f0e200 */
[----:B------:R-:W-:Y:S01]  /*0be0*/  @!P0 FMUL R11, R11, 16777216 ;  /* 0x4b8000000b0b8820 */ /* 0x000fe20000400000 */
[----:B----4-:R-:W-:-:S03]  /*0bf0*/  FMUL R6, R6, UR4 ;  /* 0x0000000406067c20 */ /* 0x010fc60008400000 */
[----:B------:R-:W0:Y:S02]  /*0c00*/  MUFU.RSQ R4, R11 ;  /* 0x0000000b00047308 */ /* 0x000e240000001400 */
[----:B0-----:R-:W-:-:S04]  /*0c10*/  @!P0 FMUL R4, R4, 4096 ;  /* 0x4580000004048820 */ /* 0x001fc80000400000 */
[----:B------:R-:W-:-:S04]  /*0c20*/  FMUL R5, R4, R4 ;  /* 0x0000000404057220 */ /* 0x000fc80000400000 */
[----:B------:R-:W-:-:S04]  /*0c30*/  FMUL R5, R4, R5 ;  /* 0x0000000504057220 */ /* 0x000fc80000400000 */
[----:B------:R-:W-:-:S04]  /*0c40*/  FMUL R5, R5, R6 ;  /* 0x0000000605057220 */ /* 0x000fc80000400000 */
[-C--:B------:R-:W-:Y:S01]  /*0c50*/  FFMA R19, R8, R5.reuse, R19 ;  /* 0x0000000508137223 */ /* 0x080fe20000000013 */
[----:B------:R-:W-:-:S07]  /*0c60*/  FFMA R20, R9, R5, R20 ;  /* 0x0000000509147223 */ /* 0x000fce0000000014 */
.L_x_1:
[----:B------:R-:W-:Y:S05]  /*0c70*/  BSYNC.RECONVERGENT B0 ;  /* 0x0000000000007941 */ /* 0x000fea0003800200 */
.L_x_0:
[----:B------:R-:W-:Y:S01]  /*0c80*/  ISETP.GE.AND P0, PT, R17, UR14, PT ;  /* 0x0000000e11007c0c */ /* 0x000fe2000bf06270 */
[----:B------:R-:W0:Y:S01]  /*0c90*/  LDCU UR5, c[0x0][0x3a8] ;  /* 0x00007500ff0577ac */ /* 0x000e220008000800 */
[----:B------:R-:W-:Y:S01]  /*0ca0*/  BSSY.RECONVERGENT B0, `(.L_x_7) ;  /* 0x00000d0000007945 */ /* 0x000fe20003800200 */
[----:B------:R-:W1:Y:S10]  /*0cb0*/  LDCU UR6, c[0x0][0x3a4] ;  /* 0x00007480ff0677ac */ /* 0x000e740008000800 */
[----:B------:R-:W-:Y:S05]  /*0cc0*/  @P0 BRA `(.L_x_8) ;  /* 0x0000000c00340947 */ /* 0x000fea0003800000 */
[----:B------:R-:W-:Y:S01]  /*0cd0*/  ISETP.NE.AND P0, PT, R0, R17, PT ;  /* 0x000000110000720c */ /* 0x000fe20003f05270 */
[----:B------:R-:W-:-:S12]  /*0ce0*/  BSSY.RECONVERGENT B1, `(.L_x_9) ;  /* 0x000001a000017945 */ /* 0x000fd80003800200 */
[----:B------:R-:W-:Y:S05]  /*0cf0*/  @!P0 BRA `(.L_x_10) ;  /* 0x0000000000608947 */ /* 0x000fea0003800000 */
[----:B------:R-:W-:Y:S01]  /*0d00*/  SHF.L.U32 R5, R17, 0x1, RZ ;  /* 0x0000000111057819 */ /* 0x000fe200000006ff */
[----:B------:R-:W2:Y:S01]  /*0d10*/  LDC.64 R6, c[0x0][0x388] ;  /* 0x0000e200ff067b82 */ /* 0x000ea20000000a00 */
[----:B------:R-:W3:Y:S03]  /*0d20*/  LDCU UR4, c[0x0][0x3a8] ;  /* 0x00007500ff0477ac */ /* 0x000ee60008000800 */
[----:B------:R-:W-:-:S05]  /*0d30*/  IMAD.WIDE.U32 R4, R5, 0x4, R2 ;  /* 0x0000000405047825 */ /* 0x000fca00078e0002 */
[----:B------:R-:W4:Y:S04]  /*0d40*/  LDG.E.CONSTANT R8, desc[UR12][R4.64+0x4] ;  /* 0x0000040c04087981 */ /* 0x000f28000c1e9900 */
[----:B------:R-:W3:Y:S01]  /*0d50*/  LDG.E.CONSTANT R9, desc[UR12][R4.64] ;  /* 0x0000000c04097981 */ /* 0x000ee2000c1e9900 */
[----:B--2---:R-:W-:-:S06]  /*0d60*/  IMAD.WIDE.U32 R6, R17, 0x4, R6 ;  /* 0x0000000411067825 */ /* 0x004fcc00078e0006 */
[----:B------:R-:W2:Y:S01]  /*0d70*/  LDG.E.CONSTANT R6, desc[UR12][R6.64] ;  /* 0x0000000c06067981 */ /* 0x000ea2000c1e9900 */
[----:B----45:R-:W-:Y:S01]  /*0d80*/  FADD R11, -R13, R8 ;  /* 0x000000080d0b7221 */ /* 0x030fe20000000100 */
[----:B---3--:R-:W-:-:S03]  /*0d90*/  FADD R8, -R12, R9 ;  /* 0x000000090c087221 */ /* 0x008fc60000000100 */
[----:B------:R-:W-:-:S04]  /*0da0*/  FMUL R9, R11, R11 ;  /* 0x0000000b0b097220 */ /* 0x000fc80000400000 */
[----:B------:R-:W-:-:S04]  /*0db0*/  FFMA R9, R8, R8, R9 ;  /* 0x0000000808097223 */ /* 0x000fc80000000009 */
[----:B------:R-:W-:Y:S01]  /*0dc0*/  FADD R9, R9, UR4 ;  /* 0x0000000409097e21 */ /* 0x000fe20008000000 */
[----:B------:R-:W2:Y:S04]  /*0dd0*/  LDCU UR4, c[0x0][0x3a4] ;  /* 0x00007480ff0477ac */ /* 0x000ea80008000800 */
[----:B------:R-:W-:-:S13]  /*0de0*/  FSETP.GEU.AND P0, PT, |R9|, 1.175494350822287508e-38, PT ;  /* 0x008000000900780b */ /* 0x000fda0003f0e200 */
[----:B------:R-:W-:Y:S01]  /*0df0*/  @!P0 FMUL R9, R9, 16777216 ;  /* 0x4b80000009098820 */ /* 0x000fe20000400000 */
[----:B--2---:R-:W-:-:S03]  /*0e00*/  FMUL R6, R6, UR4 ;  /* 0x0000000406067c20 */ /* 0x004fc60008400000 */
[----:B------:R-:W2:Y:S02]  /*0e10*/  MUFU.RSQ R4, R9 ;  /* 0x0000000900047308 */ /* 0x000ea40000001400 */
[----:B--2---:R-:W-:-:S04]  /*0e20*/  @!P0 FMUL R4, R4, 4096 ;  /* 0x4580000004048820 */ /* 0x004fc80000400000 */
[----:B------:R-:W-:-:S04]  /*0e30*/  FMUL R5, R4, R4 ;  /* 0x0000000404057220 */ /* 0x000fc80000400000 */
[----:B------:R-:W-:-:S04]  /*0e40*/  FMUL R5, R4, R5 ;  /* 0x0000000504057220 */ /* 0x000fc80000400000 */
[----:B------:R-:W-:-:S04]  /*0e50*/  FMUL R5, R5, R6 ;  /* 0x0000000605057220 */ /* 0x000fc80000400000 */
[-C--:B------:R-:W-:Y:S01]  /*0e60*/  FFMA R19, R8, R5.reuse, R19 ;  /* 0x0000000508137223 */ /* 0x080fe20000000013 */
[----:B------:R-:W-:-:S07]  /*0e70*/  FFMA R20, R11, R5, R20 ;  /* 0x000000050b147223 */ /* 0x000fce0000000014 */
.L_x_10:
[----:B01----:R-:W-:Y:S05]  /*0e80*/  BSYNC.RECONVERGENT B1 ;  /* 0x0000000000017941 */ /* 0x003fea0003800200 */
.L_x_9:
[----:B------:R-:W-:-:S04]  /*0e90*/  IADD3 R17, PT, PT, R17, 0x1, RZ ;  /* 0x0000000111117810 */ /* 0x000fc80007ffe0ff */
[----:B------:R-:W-:-:S13]  /*0ea0*/  ISETP.GE.AND P0, PT, R17, UR14, PT ;  /* 0x0000000e11007c0c */ /* 0x000fda000bf06270 */
[----:B------:R-:W-:Y:S05]  /*0eb0*/  @P0 BRA `(.L_x_8) ;  /* 0x0000000800b80947 */ /* 0x000fea0003800000 */
[C---:B------:R-:W-:Y:S01]  /*0ec0*/  IADD3 R4, PT, PT, R17.reuse, -UR14, RZ ;  /* 0x8000000e11047c10 */ /* 0x040fe2000fffe0ff */
[----:B------:R-:W-:Y:S01]  /*0ed0*/  BSSY.RECONVERGENT B1, `(.L_x_11) ;  /* 0x000005f000017945 */ /* 0x000fe20003800200 */
[----:B------:R-:W-:Y:S02]  /*0ee0*/  IADD3 R16, PT, PT, -R17, UR14, RZ ;  /* 0x0000000e11107c10 */ /* 0x000fe4000fffe1ff */
[----:B------:R-:W-:Y:S02]  /*0ef0*/  ISETP.GT.U32.AND P1, PT, R4, -0x4, PT ;  /* 0xfffffffc0400780c */ /* 0x000fe40003f24070 */
[----:B------:R-:W-:-:S04]  /*0f00*/  LOP3.LUT R27, R16, 0x3, RZ, 0xc0, !PT ;  /* 0x00000003101b7812 */ /* 0x000fc800078ec0ff */
[----:B------:R-:W-:-:S07]  /*0f10*/  ISETP.NE.AND P0, PT, R27, RZ, PT ;  /* 0x000000ff1b00720c */ /* 0x000fce0003f05270 */
[----:B------:R-:W-:Y:S06]  /*0f20*/  @P1 BRA `(.L_x_12) ;  /* 0x0000000400641947 */ /* 0x000fec0003800000 */
[----:B------:R-:W0:Y:S01]  /*0f30*/  LDC.64 R4, c[0x0][0x388] ;  /* 0x0000e200ff047b82 */ /* 0x000e220000000a00 */
[----:B------:R-:W-:Y:S02]  /*0f40*/  LOP3.LUT R14, R16, 0xfffffffc, RZ, 0xc0, !PT ;  /* 0xfffffffc100e7812 */ /* 0x000fe400078ec0ff */
[----:B------:R-:W-:Y:S02]  /*0f50*/  LEA R15, R17, 0x4, 0x1 ;  /* 0x00000004110f7811 */ /* 0x000fe400078e08ff */
[----:B------:R-:W-:-:S07]  /*0f60*/  IADD3 R14, PT, PT, -R14, RZ, RZ ;  /* 0x000000ff0e0e7210 */ /* 0x000fce0007ffe1ff */
.L_x_13:
[----:B------:R-:W-:-:S05]  /*0f70*/  IADD3 R11, PT, PT, R15, -0x4, RZ ;  /* 0xfffffffc0f0b7810 */ /* 0x000fca0007ffe0ff */
[----:B------:R-:W-:-:S05]  /*0f80*/  IMAD.WIDE.U32 R10, R11, 0x4, R2 ;  /* 0x000000040b0a7825 */ /* 0x000fca00078e0002 */
[----:B------:R-:W2:Y:S04]  /*0f90*/  LDG.E.CONSTANT R8, desc[UR12][R10.64+0x4] ;  /* 0x0000040c0a087981 */ /* 0x000ea8000c1e9900 */
[----:B------:R1:W3:Y:S01]  /*0fa0*/  LDG.E.CONSTANT R9, desc[UR12][R10.64] ;  /* 0x0000000c0a097981 */ /* 0x0002e2000c1e9900 */
[----:B0-----:R-:W-:-:S05]  /*0fb0*/  IMAD.WIDE.U32 R6, R17, 0x4, R4 ;  /* 0x0000000411067825 */ /* 0x001fca00078e0004 */
[----:B------:R-:W4:Y:S01]  /*0fc0*/  LDG.E.CONSTANT R24, desc[UR12][R6.64] ;  /* 0x0000000c06187981 */ /* 0x000f22000c1e9900 */
[C---:B------:R-:W-:Y:S01]  /*0fd0*/  IADD3 R25, PT, PT, R15.reuse, -0x2, RZ ;  /* 0xfffffffe0f197810 */ /* 0x040fe20007ffe0ff */
[----:B-1----:R-:W-:-:S05]  /*0fe0*/  IMAD.WIDE.U32 R10, R15, 0x4, R2 ;  /* 0x000000040f0a7825 */ /* 0x002fca00078e0002 */
[----:B------:R-:W4:Y:S01]  /*0ff0*/  LDG.E.CONSTANT R26, desc[UR12][R10.64+0x4] ;  /* 0x0000040c0a1a7981 */ /* 0x000f22000c1e9900 */
[----:B--2--5:R-:W-:Y:S01]  /*1000*/  FADD R21, -R13, R8 ;  /* 0x000000080d157221 */ /* 0x024fe20000000100 */
[----:B---3--:R-:W-:Y:S01]  /*1010*/  FADD R22, -R12, R9 ;  /* 0x000000090c167221 */ /* 0x008fe20000000100 */
[----:B------:R-:W-:-:S04]  /*1020*/  IMAD.WIDE.U32 R8, R25, 0x4, R2 ;  /* 0x0000000419087825 */ /* 0x000fc800078e0002 */
[----:B------:R-:W-:-:S04]  /*1030*/  FMUL R23, R21, R21 ;  /* 0x0000001515177220 */ /* 0x000fc80000400000 */
[----:B------:R-:W-:Y:S01]  /*1040*/  FFMA R23, R22, R22, R23 ;  /* 0x0000001616177223 */ /* 0x000fe20000000017 */
[----:B------:R-:W2:Y:S03]  /*1050*/  LDG.E.CONSTANT R18, desc[UR12][R8.64+0x4] ;  /* 0x0000040c08127981 */ /* 0x000ea6000c1e9900 */
[----:B------:R-:W-:Y:S01]  /*1060*/  FADD R23, R23, UR5 ;  /* 0x0000000517177e21 */ /* 0x000fe20008000000 */
[----:B------:R4:W3:Y:S04]  /*1070*/  LDG.E.CONSTANT R25, desc[UR12][R8.64] ;  /* 0x0000000c08197981 */ /* 0x0008e8000c1e9900 */
[----:B------:R-:W-:-:S13]  /*1080*/  FSETP.GEU.AND P1, PT, |R23|, 1.175494350822287508e-38, PT ;  /* 0x008000001700780b */ /* 0x000fda0003f2e200 */
[----:B------:R-:W-:-:S04]  /*1090*/  @!P1 FMUL R23, R23, 16777216 ;  /* 0x4b80000017179820 */ /* 0x000fc80000400000 */
[----:B------:R0:W1:Y:S01]  /*10a0*/  MUFU.RSQ R28, R23 ;  /* 0x00000017001c7308 */ /* 0x0000620000001400 */
[----:B----4-:R-:W-:Y:S01]  /*10b0*/  FMUL R9, R24, UR6 ;  /* 0x0000000618097c20 */ /* 0x010fe20008400000 */
[----:B0-----:R0:W4:Y:S01]  /*10c0*/  LDG.E.CONSTANT R23, desc[UR12][R10.64] ;  /* 0x0000000c0a177981 */ /* 0x001122000c1e9900 */
[----:B-1----:R-:W-:-:S04]  /*10d0*/  @!P1 FMUL R28, R28, 4096 ;  /* 0x458000001c1c9820 */ /* 0x002fc80000400000 */
[----:B------:R-:W-:Y:S01]  /*10e0*/  FMUL R29, R28, R28 ;  /* 0x0000001c1c1d7220 */ /* 0x000fe20000400000 */
[----:B0-----:R-:W-:-:S03]  /*10f0*/  IADD3 R11, PT, PT, R15, 0x2, RZ ;  /* 0x000000020f0b7810 */ /* 0x001fc60007ffe0ff */
[----:B------:R-:W-:Y:S02]  /*1100*/  FMUL R8, R28, R29 ;  /* 0x0000001d1c087220 */ /* 0x000fe40000400000 */
[----:B------:R-:W4:Y:S02]  /*1110*/  LDG.E.CONSTANT R28, desc[UR12][R6.64+0x4] ;  /* 0x0000040c061c7981 */ /* 0x000f24000c1e9900 */
[----:B------:R-:W-:Y:S01]  /*1120*/  FMUL R24, R8, R9 ;  /* 0x0000000908187220 */ /* 0x000fe20000400000 */
[----:B------:R-:W-:Y:S01]  /*1130*/  IMAD.WIDE.U32 R8, R11, 0x4, R2 ;  /* 0x000000040b087825 */ /* 0x000fe200078e0002 */
[----:B------:R-:W4:Y:S04]  /*1140*/  LDG.E.CONSTANT R29, desc[UR12][R6.64+0x8] ;  /* 0x0000080c061d7981 */ /* 0x000f28000c1e9900 */
[----:B------:R-:W4:Y:S04]  /*1150*/  LDG.E.CONSTANT R10, desc[UR12][R8.64+0x4] ;  /* 0x0000040c080a7981 */ /* 0x000f28000c1e9900 */
[----:B------:R-:W4:Y:S04]  /*1160*/  LDG.E.CONSTANT R11, desc[UR12][R8.64] ;  /* 0x0000000c080b7981 */ /* 0x000f28000c1e9900 */
[----:B------:R0:W4:Y:S01]  /*1170*/  LDG.E.CONSTANT R6, desc[UR12][R6.64+0xc] ;  /* 0x00000c0c06067981 */ /* 0x000122000c1e9900 */
[-C--:B------:R-:W-:Y:S01]  /*1180*/  FFMA R21, R21, R24.reuse, R20 ;  /* 0x0000001815157223 */ /* 0x080fe20000000014 */
[----:B------:R-:W-:Y:S01]  /*1190*/  FFMA R19, R22, R24, R19 ;  /* 0x0000001816137223 */ /* 0x000fe20000000013 */
[----:B------:R-:W-:Y:S01]  /*11a0*/  FADD R26, -R13, R26 ;  /* 0x0000001a0d1a7221 */ /* 0x000fe20000000100 */
[----:B------:R-:W-:-:S02]  /*11b0*/  IADD3 R14, PT, PT, R14, 0x4, RZ ;  /* 0x000000040e0e7810 */ /* 0x000fc40007ffe0ff */
[----:B------:R-:W-:Y:S02]  /*11c0*/  IADD3 R17, PT, PT, R17, 0x4, RZ ;  /* 0x0000000411117810 */ /* 0x000fe40007ffe0ff */
[----:B------:R-:W-:Y:S01]  /*11d0*/  IADD3 R15, PT, PT, R15, 0x8, RZ ;  /* 0x000000080f0f7810 */ /* 0x000fe20007ffe0ff */
[----:B--2---:R-:W-:Y:S01]  /*11e0*/  FADD R18, -R13, R18 ;  /* 0x000000120d127221 */ /* 0x004fe20000000100 */
[----:B---3--:R-:W-:-:S03]  /*11f0*/  FADD R20, -R12, R25 ;  /* 0x000000190c147221 */ /* 0x008fc60000000100 */
[----:B0-----:R-:W-:-:S04]  /*1200*/  FMUL R7, R18, R18 ;  /* 0x0000001212077220 */ /* 0x001fc80000400000 */
[----:B------:R-:W-:-:S04]  /*1210*/  FFMA R7, R20, R20, R7 ;  /* 0x0000001414077223 */ /* 0x000fc80000000007 */
[----:B------:R-:W-:-:S05]  /*1220*/  FADD R22, R7, UR5 ;  /* 0x0000000507167e21 */ /* 0x000fca0008000000 */
[----:B------:R-:W-:-:S13]  /*1230*/  FSETP.GEU.AND P1, PT, |R22|, 1.175494350822287508e-38, PT ;  /* 0x008000001600780b */ /* 0x000fda0003f2e200 */
[----:B------:R-:W-:-:S04]  /*1240*/  @!P1 FMUL R22, R22, 16777216 ;  /* 0x4b80000016169820 */ /* 0x000fc80000400000 */
[----:B------:R-:W0:Y:S01]  /*1250*/  MUFU.RSQ R7, R22 ;  /* 0x0000001600077308 */ /* 0x000e220000001400 */
[----:B----4-:R-:W-:Y:S01]  /*1260*/  FADD R23, -R12, R23 ;  /* 0x000000170c177221 */ /* 0x010fe20000000100 */
[----:B0-----:R-:W-:-:S04]  /*1270*/  @!P1 FMUL R7, R7, 4096 ;  /* 0x4580000007079820 */ /* 0x001fc80000400000 */
[----:B------:R-:W-:-:S04]  /*1280*/  FMUL R8, R7, R7 ;  /* 0x0000000707087220 */ /* 0x000fc80000400000 */
[----:B------:R-:W-:Y:S01]  /*1290*/  FMUL R7, R7, R8 ;  /* 0x0000000807077220 */ /* 0x000fe20000400000 */
[----:B------:R-:W-:Y:S01]  /*12a0*/  FMUL R8, R26, R26 ;  /* 0x0000001a1a087220 */ /* 0x000fe20000400000 */
[----:B------:R-:W-:Y:S01]  /*12b0*/  FADD R10, -R13, R10 ;  /* 0x0000000a0d0a7221 */ /* 0x000fe20000000100 */
[----:B------:R-:W-:Y:S02]  /*12c0*/  FADD R11, -R12, R11 ;  /* 0x0000000b0c0b7221 */ /* 0x000fe40000000100 */
[----:B------:R-:W-:Y:S01]  /*12d0*/  FFMA R8, R23, R23, R8 ;  /* 0x0000001717087223 */ /* 0x000fe20000000008 */
[----:B------:R-:W-:-:S03]  /*12e0*/  FMUL R24, R10, R10 ;  /* 0x0000000a0a187220 */ /* 0x000fc60000400000 */
[----:B------:R-:W-:Y:S01]  /*12f0*/  FADD R22, R8, UR5 ;  /* 0x0000000508167e21 */ /* 0x000fe20008000000 */
[----:B------:R-:W-:-:S04]  /*1300*/  FFMA R24, R11, R11, R24 ;  /* 0x0000000b0b187223 */ /* 0x000fc80000000018 */
[----:B------:R-:W-:Y:S01]  /*1310*/  FSETP.GEU.AND P1, PT, |R22|, 1.175494350822287508e-38, PT ;  /* 0x008000001600780b */ /* 0x000fe20003f2e200 */
[----:B------:R-:W-:-:S05]  /*1320*/  FADD R25, R24, UR5 ;  /* 0x0000000518197e21 */ /* 0x000fca0008000000 */
[----:B------:R-:W-:-:S07]  /*1330*/  FSETP.GEU.AND P2, PT, |R25|, 1.175494350822287508e-38, PT ;  /* 0x008000001900780b */ /* 0x000fce0003f4e200 */
[----:B------:R-:W-:-:S04]  /*1340*/  @!P1 FMUL R22, R22, 16777216 ;  /* 0x4b80000016169820 */ /* 0x000fc80000400000 */
[----:B------:R-:W0:Y:S02]  /*1350*/  MUFU.RSQ R9, R22 ;  /* 0x0000001600097308 */ /* 0x000e240000001400 */
[----:B------:R-:W-:-:S06]  /*1360*/  @!P2 FMUL R25, R25, 16777216 ;  /* 0x4b8000001919a820 */ /* 0x000fcc0000400000 */
[----:B------:R-:W1:Y:S01]  /*1370*/  MUFU.RSQ R8, R25 ;  /* 0x0000001900087308 */ /* 0x000e620000001400 */
[----:B------:R-:W-:Y:S01]  /*1380*/  FMUL R28, R28, UR6 ;  /* 0x000000061c1c7c20 */ /* 0x000fe20008400000 */
[----:B0-----:R-:W-:Y:S01]  /*1390*/  @!P1 FMUL R9, R9, 4096 ;  /* 0x4580000009099820 */ /* 0x001fe20000400000 */
[----:B------:R-:W-:-:S03]  /*13a0*/  ISETP.NE.AND P1, PT, R14, RZ, PT ;  /* 0x000000ff0e00720c */ /* 0x000fc60003f25270 */
[----:B------:R-:W-:Y:S01]  /*13b0*/  FMUL R24, R9, R9 ;  /* 0x0000000909187220 */ /* 0x000fe20000400000 */
[----:B-1----:R-:W-:-:S03]  /*13c0*/  @!P2 FMUL R8, R8, 4096 ;  /* 0x458000000808a820 */ /* 0x002fc60000400000 */
[----:B------:R-:W-:Y:S01]  /*13d0*/  FMUL R24, R9, R24 ;  /* 0x0000001809187220 */ /* 0x000fe20000400000 */
[----:B------:R-:W-:Y:S01]  /*13e0*/  FMUL R7, R7, R28 ;  /* 0x0000001c07077220 */ /* 0x000fe20000400000 */
[----:B------:R-:W-:Y:S01]  /*13f0*/  FMUL R29, R29, UR6 ;  /* 0x000000061d1d7c20 */ /* 0x000fe20008400000 */
[----:B------:R-:W-:Y:S01]  /*1400*/  FMUL R9, R8, R8 ;  /* 0x0000000808097220 */ /* 0x000fe20000400000 */
[----:B------:R-:W-:Y:S01]  /*1410*/  FMUL R6, R6, UR6 ;  /* 0x0000000606067c20 */ /* 0x000fe20008400000 */
[----:B------:R-:W-:Y:S01]  /*1420*/  FFMA R20, R20, R7, R19 ;  /* 0x0000000714147223 */ /* 0x000fe20000000013 */
[----:B------:R-:W-:Y:S01]  /*1430*/  FMUL R24, R24, R29 ;  /* 0x0000001d18187220 */ /* 0x000fe20000400000 */
[----:B------:R-:W-:Y:S01]  /*1440*/  FMUL R9, R8, R9 ;  /* 0x0000000908097220 */ /* 0x000fe20000400000 */
[----:B------:R-:W-:Y:S02]  /*1450*/  FFMA R21, R18, R7, R21 ;  /* 0x0000000712157223 */ /* 0x000fe40000000015 */
[----:B------:R-:W-:Y:S01]  /*1460*/  FFMA R20, R23, R24, R20 ;  /* 0x0000001817147223 */ /* 0x000fe20000000014 */
[----:B------:R-:W-:Y:S01]  /*1470*/  FMUL R6, R9, R6 ;  /* 0x0000000609067220 */ /* 0x000fe20000400000 */
[----:B------:R-:W-:-:S03]  /*1480*/  FFMA R21, R26, R24, R21 ;  /* 0x000000181a157223 */ /* 0x000fc60000000015 */
[-C--:B------:R-:W-:Y:S01]  /*1490*/  FFMA R19, R11, R6.reuse, R20 ;  /* 0x000000060b137223 */ /* 0x080fe20000000014 */
[----:B------:R-:W-:Y:S01]  /*14a0*/  FFMA R20, R10, R6, R21 ;  /* 0x000000060a147223 */ /* 0x000fe20000000015 */
[----:B------:R-:W-:Y:S06]  /*14b0*/  @P1 BRA `(.L_x_13) ;  /* 0xfffffff800ac1947 */ /* 0x000fec000383ffff */
.L_x_12:
[----:B------:R-:W-:Y:S05]  /*14c0*/  BSYNC.RECONVERGENT B1 ;  /* 0x0000000000017941 */ /* 0x000fea0003800200 */
.L_x_11:
        /* <DEDUP_REMOVED lines=9> */
[C---:B------:R-:W-:Y:S01]  /*1560*/  IMAD.WIDE.U32 R14, R11.reuse, 0x4, R2 ;  /* 0x000000040b0e7825 */ /* 0x040fe200078e0002 */
[----:B------:R-:W-:-:S04]  /*1570*/  IADD3 R11, PT, PT, R11, 0x2, RZ ;  /* 0x000000020b0b7810 */ /* 0x000fc80007ffe0ff */
[----:B------:R-:W2:Y:S01]  /*1580*/  LDG.E.CONSTANT R8, desc[UR12][R14.64+0x4] ;  /* 0x0000040c0e087981 */ /* 0x000ea2000c1e9900 */
[----:B------:R-:W-:-:S03]  /*1590*/  IMAD.WIDE.U32 R10, R11, 0x4, R2 ;  /* 0x000000040b0a7825 */ /* 0x000fc600078e0002 */
        /* <DEDUP_REMOVED lines=30> */
[----:B------:R-:W-:-:S03]  /*1780*/  FMUL R4, R11, R11 ;  /* 0x0000000b0b047220 */ /* 0x000fc60000400000 */
[----:B------:R-:W-:Y:S01]  /*1790*/  FMUL R14, R15, R14 ;  /* 0x0000000e0f0e7220 */ /* 0x000fe20000400000 */
[----:B------:R-:W-:-:S03]  /*17a0*/  FMUL R4, R11, R4 ;  /* 0x000000040b047220 */ /* 0x000fc60000400000 */
[-C--:B------:R-:W-:Y:S01]  /*17b0*/  FFMA R8, R8, R14.reuse, R19 ;  /* 0x0000000e08087223 */ /* 0x080fe20000000013 */
[----:B------:R-:W-:Y:S01]  /*17c0*/  FFMA R5, R5, R14, R20 ;  /* 0x0000000e05057223 */ /* 0x000fe20000000014 */
[----:B------:R-:W-:-:S04]  /*17d0*/  FMUL R4, R4, R7 ;  /* 0x0000000704047220 */ /* 0x000fc80000400000 */
[-C--:B------:R-:W-:Y:S01]  /*17e0*/  FFMA R19, R9, R4.reuse, R8 ;  /* 0x0000000409137223 */ /* 0x080fe20000000008 */
[----:B------:R-:W-:-:S07]  /*17f0*/  FFMA R20, R6, R4, R5 ;  /* 0x0000000406147223 */ /* 0x000fce0000000005 */
.L_x_15:
[----:B------:R-:W-:Y:S05]  /*1800*/  BSYNC.RECONVERGENT B1 ;  /* 0x0000000000017941 */ /* 0x000fea0003800200 */
.L_x_14:
[----:B------:R-:W-:Y:S05]  /*1810*/  @P1 BRA `(.L_x_8) ;  /* 0x0000000000601947 */ /* 0x000fea0003800000 */
[----:B------:R-:W-:Y:S01]  /*1820*/  SHF.L.U32 R5, R17, 0x1, RZ ;  /* 0x0000000111057819 */ /* 0x000fe200000006ff */
[----:B------:R-:W0:Y:S04]  /*1830*/  LDCU UR4, c[0x0][0x3a8] ;  /* 0x00007500ff0477ac */ /* 0x000e280008000800 */
[----:B------:R-:W-:Y:S02]  /*1840*/  IMAD.WIDE.U32 R2, R5, 0x4, R2 ;  /* 0x0000000405027825 */ /* 0x000fe400078e0002 */
[----:B------:R-:W1:Y:S03]  /*1850*/  LDC.64 R4, c[0x0][0x388] ;  /* 0x0000e200ff047b82 */ /* 0x000e660000000a00 */
[----:B------:R-:W2:Y:S04]  /*1860*/  LDG.E.CONSTANT R6, desc[UR12][R2.64+0x4] ;  /* 0x0000040c02067981 */ /* 0x000ea8000c1e9900 */
[----:B------:R-:W3:Y:S01]  /*1870*/  LDG.E.CONSTANT R7, desc[UR12][R2.64] ;  /* 0x0000000c02077981 */ /* 0x000ee2000c1e9900 */
[----:B-1----:R-:W-:-:S06]  /*1880*/  IMAD.WIDE.U32 R4, R17, 0x4, R4 ;  /* 0x0000000411047825 */ /* 0x002fcc00078e0004 */
[----:B------:R-:W4:Y:S01]  /*1890*/  LDG.E.CONSTANT R4, desc[UR12][R4.64] ;  /* 0x0000000c04047981 */ /* 0x000f22000c1e9900 */
[----:B--2--5:R-:W-:Y:S01]  /*18a0*/  FADD R13, -R13, R6 ;  /* 0x000000060d0d7221 */ /* 0x024fe20000000100 */
[----:B---3--:R-:W-:-:S03]  /*18b0*/  FADD R12, -R12, R7 ;  /* 0x000000070c0c7221 */ /* 0x008fc60000000100 */
[----:B------:R-:W-:-:S04]  /*18c0*/  FMUL R7, R13, R13 ;  /* 0x0000000d0d077220 */ /* 0x000fc80000400000 */
[----:B------:R-:W-:-:S04]  /*18d0*/  FFMA R7, R12, R12, R7 ;  /* 0x0000000c0c077223 */ /* 0x000fc80000000007 */
[----:B0-----:R-:W-:Y:S01]  /*18e0*/  FADD R7, R7, UR4 ;  /* 0x0000000407077e21 */ /* 0x001fe20008000000 */
        /* <DEDUP_REMOVED lines=11> */
.L_x_8:
[----:B01----:R-:W-:Y:S05]  /*19a0*/  BSYNC.RECONVERGENT B0 ;  /* 0x0000000000007941 */ /* 0x003fea0003800200 */
.L_x_7:
[----:B------:R-:W0:Y:S08]  /*19b0*/  LDC.64 R2, c[0x0][0x390] ;  /* 0x0000e400ff027b82 */ /* 0x000e300000000a00 */
[----:B------:R-:W1:Y:S01]  /*19c0*/  LDC.64 R4, c[0x0][0x398] ;  /* 0x0000e600ff047b82 */ /* 0x000e620000000a00 */
[----:B0-----:R-:W-:-:S05]  /*19d0*/  IMAD.WIDE R2, R0, 0x4, R2 ;  /* 0x0000000400027825 */ /* 0x001fca00078e0202 */
[----:B------:R-:W-:Y:S01]  /*19e0*/  STG.E desc[UR12][R2.64], R19 ;  /* 0x0000001302007986 */ /* 0x000fe2000c10190c */
[----:B-1----:R-:W-:-:S05]  /*19f0*/  IMAD.WIDE R4, R0, 0x4, R4 ;  /* 0x0000000400047825 */ /* 0x002fca00078e0204 */
[----:B------:R-:W-:Y:S01]  /*1a00*/  STG.E desc[UR12][R4.64], R20 ;  /* 0x0000001404007986 */ /* 0x000fe2000c10190c */
[----:B------:R-:W-:Y:S05]  /*1a10*/  EXIT ;  /* 0x000000000000794d */ /* 0x000fea0003800000 */
.L_x_16:
[----:B------:R-:W-:-:S00]  /*1a20*/  BRA `(.L_x_16) ;  /* 0xfffffffc00fc7947 */ /* 0x000fc0000383ffff */
[----:B------:R-:W-:-:S00]  /*1a30*/  NOP ;  /* 0x0000000000007918 */ /* 0x000fc00000000000 */
        /* <DEDUP_REMOVED lines=12> */
.L_x_52:


//--------------------- .text.nbody_kernel_tiled  --------------------------
	.section	.text.nbody_kernel_tiled,"ax",@progbits
	.align	128
        .global         nbody_kernel_tiled
        .type           nbody_kernel_tiled,@function
        .size           nbody_kernel_tiled,(.L_x_53 - nbody_kernel_tiled)
        .other          nbody_kernel_tiled,@"STO_CUDA_ENTRY STV_DEFAULT"
nbody_kernel_tiled:
.text.nbody_kernel_tiled:
[----:B------:R-:W-:Y:S01]  /*0000*/  LDC R1, c[0x0][0x37c] ;  /* 0x0000df00ff017b82 */ /* 0x000fe20000000800 */
[----:B------:R-:W0:Y:S07]  /*0010*/  S2R R0, SR_TID.X ;  /* 0x0000000000007919 */ /* 0x000e2e0000002100 */
[----:B------:R-:W0:Y:S01]  /*0020*/  S2UR UR5, SR_CTAID.X ;  /* 0x00000000000579c3 */ /* 0x000e220000002500 */
[----:B------:R-:W1:Y:S01]  /*0030*/  LDCU UR4, c[0x0][0x3a0] ;  /* 0x00007400ff0477ac */ /* 0x000e620008000800 */
[----:B------:R-:W-:Y:S01]  /*0040*/  HFMA2 R18, -RZ, RZ, 0, 0 ;  /* 0x00000000ff127431 */ /* 0x000fe200000001ff */
[----:B------:R-:W-:Y:S01]  /*0050*/  CS2R R16, SRZ ;  /* 0x0000000000107805 */ /* 0x000fe2000001ff00 */
[----:B------:R-:W2:Y:S04]  /*0060*/  LDCU.64 UR10, c[0x0][0x358] ;  /* 0x00006b00ff0a77ac */ /* 0x000ea80008000a00 */
[----:B------:R-:W0:Y:S02]  /*0070*/  LDC R19, c[0x0][0x360] ;  /* 0x0000d800ff137b82 */ /* 0x000e240000000800 */
[----:B0-----:R-:W-:-:S05]  /*0080*/  IMAD R19, R19, UR5, R0 ;  /* 0x0000000513137c24 */ /* 0x001fca000f8e0200 */
[----:B-1----:R-:W-:-:S13]  /*0090*/  ISETP.GE.AND P0, PT, R19, UR4, PT ;  /* 0x0000000413007c0c */ /* 0x002fda000bf06270 */
[----:B------:R-:W0:Y:S01]  /*00a0*/  @!P0 LDC.64 R4, c[0x0][0x380] ;  /* 0x0000e000ff048b82 */ /* 0x000e220000000a00 */
[----:B------:R-:W-:-:S05]  /*00b0*/  @!P0 SHF.L.U32 R3, R19, 0x1, RZ ;  /* 0x0000000113038819 */ /* 0x000fca00000006ff */
[----:B0-----:R-:W-:-:S05]  /*00c0*/  @!P0 IMAD.WIDE R4, R3, 0x4, R4 ;  /* 0x0000000403048825 */ /* 0x001fca00078e0204 */
[----:B--2---:R0:W5:Y:S04]  /*00d0*/  @!P0 LDG.E.CONSTANT R17, desc[UR10][R4.64] ;  /* 0x0000000a04118981 */ /* 0x004168000c1e9900 */
[----:B------:R0:W5:Y:S01]  /*00e0*/  @!P0 LDG.E.CONSTANT R18, desc[UR10][R4.64+0x4] ;  /* 0x0000040a04128981 */ /* 0x000162000c1e9900 */
[----:B------:R-:W-:Y:S01]  /*00f0*/  UISETP.GE.AND UP0, UPT, UR4, 0x1, UPT ;  /* 0x000000010400788c */ /* 0x000fe2000bf06270 */
[----:B------:R-:W-:-:S08]  /*0100*/  MOV R2, RZ ;  /* 0x000000ff00027202 */ /* 0x000fd00000000f00 */
[----:B0-----:R-:W-:Y:S05]  /*0110*/  BRA.U !UP0, `(.L_x_17) ;  /* 0x0000001908947547 */ /* 0x001fea000b800000 */
[----:B------:R-:W0:Y:S01]  /*0120*/  S2UR UR6, SR_CgaCtaId ;  /* 0x00000000000679c3 */ /* 0x000e220000008800 */
[----:B------:R-:W-:Y:S01]  /*0130*/  UMOV UR5, 0x400 ;  /* 0x0000040000057882 */ /* 0x000fe20000000000 */
[----:B------:R-:W-:Y:S01]  /*0140*/  UIADD3 UR4, UPT, UPT, UR4, 0xff, URZ ;  /* 0x000000ff04047890 */ /* 0x000fe2000fffe0ff */
[----:B------:R-:W-:Y:S02]  /*0150*/  IADD3 R3, PT, PT, -R19, 0x4, RZ ;  /* 0x0000000413037810 */ /* 0x000fe40007ffe1ff */
[----:B------:R-:W-:Y:S01]  /*0160*/  MOV R2, RZ ;  /* 0x000000ff00027202 */ /* 0x000fe20000000f00 */
[----:B------:R-:W-:Y:S01]  /*0170*/  USHF.R.U32.HI UR4, URZ, 0x8, UR4 ;  /* 0x00000008ff047899 */ /* 0x000fe20008011604 */
[----:B------:R-:W-:Y:S02]  /*0180*/  MOV R4, RZ ;  /* 0x000000ff00047202 */ /* 0x000fe40000000f00 */
[----:B------:R-:W-:Y:S01]  /*0190*/  MOV R16, RZ ;  /* 0x000000ff00107202 */ /* 0x000fe20000000f00 */
[----:B0-----:R-:W-:-:S06]  /*01a0*/  ULEA UR5, UR6, UR5, 0x18 ;  /* 0x0000000506057291 */ /* 0x001fcc000f8ec0ff */
[----:B------:R-:W-:-:S07]  /*01b0*/  LEA R5, R0, UR5, 0x3 ;  /* 0x0000000500057c11 */ /* 0x000fce000f8e18ff */
.L_x_50:
[----:B------:R-:W0:Y:S01]  /*01c0*/  LDCU UR6, c[0x0][0x3a0] ;  /* 0x00007400ff0677ac */ /* 0x000e220008000800 */
[----:B------:R-:W-:Y:S01]  /*01d0*/  SHF.L.U32 R6, R4, 0x8, RZ ;  /* 0x0000000804067819 */ /* 0x000fe200000006ff */
[----:B------:R-:W1:Y:S08]  /*01e0*/  LDC.64 R8, c[0x0][0x380] ;  /* 0x0000e000ff087b82 */ /* 0x000e700000000a00 */
[----:B------:R-:W2:Y:S01]  /*01f0*/  LDC.64 R10, c[0x0][0x388] ;  /* 0x0000e200ff0a7b82 */ /* 0x000ea20000000a00 */
[----:B------:R-:W-:-:S07]  /*0200*/  IADD3 R13, PT, PT, R6, R0, RZ ;  /* 0x00000000060d7210 */ /* 0x000fce0007ffe0ff */
[----:B------:R-:W3:Y:S01]  /*0210*/  S2UR UR14, SR_CgaCtaId ;  /* 0x00000000000e79c3 */ /* 0x000ee20000008800 */
[C---:B0-----:R-:W-:Y:S01]  /*0220*/  ISETP.GE.AND P0, PT, R13.reuse, UR6, PT ;  /* 0x000000060d007c0c */ /* 0x041fe2000bf06270 */
[----:B------:R-:W-:Y:S01]  /*0230*/  UMOV UR13, 0x400 ;  /* 0x00000400000d7882 */ /* 0x000fe20000000000 */
[----:B------:R-:W0:Y:S01]  /*0240*/  LDCU UR9, c[0x0][0x3a8] ;  /* 0x00007500ff0977ac */ /* 0x000e220008000800 */
[----:B------:R-:W4:Y:S10]  /*0250*/  LDCU UR12, c[0x0][0x3a4] ;  /* 0x00007480ff0c77ac */ /* 0x000f340008000800 */
[C---:B------:R-:W-:Y:S01]  /*0260*/  @!P0 SHF.L.U32 R7, R13.reuse, 0x1, RZ ;  /* 0x000000010d078819 */ /* 0x040fe200000006ff */
[----:B--2---:R-:W-:-:S04]  /*0270*/  @!P0 IMAD.WIDE R10, R13, 0x4, R10 ;  /* 0x000000040d0a8825 */ /* 0x004fc800078e020a */
[----:B-1----:R-:W-:Y:S01]  /*0280*/  @!P0 IMAD.WIDE R8, R7, 0x4, R8 ;  /* 0x0000000407088825 */ /* 0x002fe200078e0208 */
[----:B------:R-:W2:Y:S04]  /*0290*/  @!P0 LDG.E.CONSTANT R14, desc[UR10][R10.64] ;  /* 0x0000000a0a0e8981 */ /* 0x000ea8000c1e9900 */
[----:B------:R-:W4:Y:S04]  /*02a0*/  @!P0 LDG.E.CONSTANT R12, desc[UR10][R8.64] ;  /* 0x0000000a080c8981 */ /* 0x000f28000c1e9900 */
[----:B------:R-:W4:Y:S01]  /*02b0*/  @!P0 LDG.E.CONSTANT R13, desc[UR10][R8.64+0x4] ;  /* 0x0000040a080d8981 */ /* 0x000f22000c1e9900 */
[----:B------:R-:W-:Y:S01]  /*02c0*/  UIADD3 UR5, UPT, UPT, UR13, 0x800, URZ ;  /* 0x000008000d057890 */ /* 0x000fe2000fffe0ff */
[----:B------:R-:W-:Y:S01]  /*02d0*/  VIMNMX R7, PT, PT, R19, R6, !PT ;  /* 0x0000000613077248 */ /* 0x000fe20007fe0100 */
[----:B------:R-:W-:Y:S01]  /*02e0*/  BSSY.RECONVERGENT B0, `(.L_x_18) ;  /* 0x0000186000007945 */ /* 0x000fe20003800200 */
[----:B------:R-:W-:Y:S01]  /*02f0*/  IADD3 R4, PT, PT, R4, 0x1, RZ ;  /* 0x0000000104047810 */ /* 0x000fe20007ffe0ff */
[----:B---3--:R-:W-:-:S03]  /*0300*/  ULEA UR5, UR14, UR5, 0x18 ;  /* 0x000000050e057291 */ /* 0x008fc6000f8ec0ff */
[----:B------:R-:W-:-:S03]  /*0310*/  ISETP.NE.AND P1, PT, R4, UR4, PT ;  /* 0x0000000404007c0c */ /* 0x000fc6000bf25270 */
[----:B------:R-:W-:Y:S02]  /*0320*/  LEA R15, R0, UR5, 0x2 ;  /* 0x00000005000f7c11 */ /* 0x000fe4000f8e10ff */
[----:B------:R-:W-:Y:S01]  /*0330*/  @P0 MOV R14, RZ ;  /* 0x000000ff000e0202 */ /* 0x000fe20000000f00 */
[----:B----4-:R1:W-:Y:S04]  /*0340*/  @!P0 STS.64 [R5], R12 ;  /* 0x0000000c05008388 */ /* 0x0103e80000000a00 */
[----:B------:R1:W-:Y:S01]  /*0350*/  @P0 STS.64 [R5], RZ ;  /* 0x000000ff05000388 */ /* 0x0003e20000000a00 */
[----:B------:R-:W-:Y:S02]  /*0360*/  ISETP.GE.AND P0, PT, R7, UR6, PT ;  /* 0x0000000607007c0c */ /* 0x000fe4000bf06270 */
[----:B------:R-:W-:Y:S01]  /*0370*/  LOP3.LUT R7, RZ, R6, RZ, 0x33, !PT ;  /* 0x00000006ff077212 */ /* 0x000fe200078e33ff */
[----:B--2---:R1:W-:Y:S03]  /*0380*/  STS [R15], R14 ;  /* 0x0000000e0f007388 */ /* 0x0043e60000000800 */
[----:B------:R-:W-:Y:S01]  /*0390*/  IADD3 R8, PT, PT, R7, UR6, RZ ;  /* 0x0000000607087c10 */ /* 0x000fe2000fffe0ff */
[----:B------:R-:W-:Y:S06]  /*03a0*/  BAR.SYNC.DEFER_BLOCKING 0x0 ;  /* 0x0000000000007b1d */ /* 0x000fec0000010000 */
[----:B01----:R-:W-:Y:S05]  /*03b0*/  @P0 BRA `(.L_x_19) ;  /* 0x0000001400e00947 */ /* 0x003fea0003800000 */
[C---:B------:R-:W-:Y:S02]  /*03c0*/  ISETP.GE.U32.AND P0, PT, R8.reuse, 0x7, PT ;  /* 0x000000070800780c */ /* 0x040fe40003f06070 */
[----:B------:R-:W-:-:S04]  /*03d0*/  VIMNMX.U32 R7, PT, PT, R8, 0xff, PT ;  /* 0x000000ff08077848 */ /* 0x000fc80003fe0000 */
[----:B------:R-:W-:Y:S01]  /*03e0*/  IADD3 R9, PT, PT, R7, 0x1, RZ ;  /* 0x0000000107097810 */ /* 0x000fe20007ffe0ff */
[----:B------:R-:W-:-:S03]  /*03f0*/  HFMA2 R7, -RZ, RZ, 0, 0 ;  /* 0x00000000ff077431 */ /* 0x000fc600000001ff */
[----:B------:R-:W-:-:S03]  /*0400*/  LOP3.LUT R8, R9, 0x7, RZ, 0xc0, !PT ;  /* 0x0000000709087812 */ /* 0x000fc600078ec0ff */
[----:B------:R-:W-:Y:S05]  /*0410*/  @!P0 BRA `(.L_x_20) ;  /* 0x0000000800e08947 */ /* 0x000fea0003800000 */
[----:B------:R-:W-:Y:S01]  /*0420*/  ULEA UR6, UR14, UR13, 0x18 ;  /* 0x0000000d0e067291 */ /* 0x000fe2000f8ec0ff */
[----:B------:R-:W-:Y:S01]  /*0430*/  LOP3.LUT R7, R9, 0x1f8, RZ, 0xc0, !PT ;  /* 0x000001f809077812 */ /* 0x000fe200078ec0ff */
[----:B------:R-:W-:Y:S01]  /*0440*/  UIADD3 UR7, UPT, UPT, UR5, 0x10, URZ ;  /* 0x0000001005077890 */ /* 0x000fe2000fffe0ff */
[----:B------:R-:W-:Y:S01]  /*0450*/  IADD3 R9, PT, PT, R19, -0x3, -R6 ;  /* 0xfffffffd13097810 */ /* 0x000fe20007ffe806 */
[----:B------:R-:W-:Y:S01]  /*0460*/  UIADD3 UR6, UPT, UPT, UR6, 0x20, URZ ;  /* 0x0000002006067890 */ /* 0x000fe2000fffe0ff */
[----:B------:R-:W-:Y:S02]  /*0470*/  IADD3 R10, PT, PT, R3, R6, RZ ;  /* 0x00000006030a7210 */ /* 0x000fe40007ffe0ff */
[----:B------:R-:W-:Y:S02]  /*0480*/  IADD3 R11, PT, PT, -R7, RZ, RZ ;  /* 0x000000ff070b7210 */ /* 0x000fe40007ffe1ff */
[----:B------:R-:W-:Y:S02]  /*0490*/  MOV R12, UR7 ;  /* 0x00000007000c7c02 */ /* 0x000fe40008000f00 */
[----:B------:R-:W-:-:S07]  /*04a0*/  MOV R13, UR6 ;  /* 0x00000006000d7c02 */ /* 0x000fce0008000f00 */
.L_x_37:
[C---:B------:R-:W-:Y:S01]  /*04b0*/  ISETP.NE.AND P5, PT, R9.reuse, -0x3, PT ;  /* 0xfffffffd0900780c */ /* 0x040fe20003fa5270 */
[----:B------:R-:W-:Y:S01]  /*04c0*/  BSSY.RECONVERGENT B1, `(.L_x_21) ;  /* 0x0000018000017945 */ /* 0x000fe20003800200 */
[C---:B------:R-:W-:Y:S02]  /*04d0*/  ISETP.NE.AND P6, PT, R9.reuse, -0x2, PT ;  /* 0xfffffffe0900780c */ /* 0x040fe40003fc5270 */
[C---:B------:R-:W-:Y:S02]  /*04e0*/  ISETP.NE.AND P0, PT, R9.reuse, -0x1, PT ;  /* 0xffffffff0900780c */ /* 0x040fe40003f05270 */
[C---:B------:R-:W-:Y:S02]  /*04f0*/  ISETP.NE.AND P2, PT, R10.reuse, 0x1, PT ;  /* 0x000000010a00780c */ /* 0x040fe40003f45270 */
[----:B------:R-:W-:Y:S02]  /*0500*/  ISETP.NE.AND P3, PT, R9, 0x1, PT ;  /* 0x000000010900780c */ /* 0x000fe40003f65270 */
[----:B------:R-:W-:-:S03]  /*0510*/  ISETP.NE.AND P4, PT, R10, -0x1, PT ;  /* 0xffffffff0a00780c */ /* 0x000fc60003f85270 */
[----:B------:R-:W-:Y:S10]  /*0520*/  @!P5 BRA `(.L_x_22) ;  /* 0x000000000044d947 */ /* 0x000ff40003800000 */
[----:B------:R-:W0:Y:S04]  /*0530*/  LDS.64 R14, [R13+-0x20] ;  /* 0xffffe0000d0e7984 */ /* 0x000e280000000a00 */
[----:B------:R-:W1:Y:S01]  /*0540*/  LDS R22, [R12+-0x10] ;  /* 0xfffff0000c167984 */ /* 0x000e620000000800 */
[----:B0----5:R-:W-:Y:S01]  /*0550*/  FADD R21, -R18, R15 ;  /* 0x0000000f12157221 */ /* 0x021fe20000000100 */
[----:B------:R-:W-:-:S03]  /*0560*/  FADD R15, R14, -R17 ;  /* 0x800000110e0f7221 */ /* 0x000fc60000000000 */
[----:B------:R-:W-:Y:S01]  /*0570*/  FMUL R14, R21, R21 ;  /* 0x00000015150e7220 */ /* 0x000fe20000400000 */
[----:B-1----:R-:W-:-:S03]  /*0580*/  FMUL R22, R22, UR12 ;  /* 0x0000000c16167c20 */ /* 0x002fc60008400000 */
[----:B------:R-:W-:-:S04]  /*0590*/  FFMA R14, R15, R15, R14 ;  /* 0x0000000f0f0e7223 */ /* 0x000fc8000000000e */
[----:B------:R-:W-:-:S05]  /*05a0*/  FADD R14, R14, UR9 ;  /* 0x000000090e0e7e21 */ /* 0x000fca0008000000 */
[----:B------:R-:W-:-:S13]  /*05b0*/  FSETP.GEU.AND P5, PT, |R14|, 1.175494350822287508e-38, PT ;  /* 0x008000000e00780b */ /* 0x000fda0003fae200 */
[----:B------:R-:W-:-:S04]  /*05c0*/  @!P5 FMUL R14, R14, 16777216 ;  /* 0x4b8000000e0ed820 */ /* 0x000fc80000400000 */
[----:B------:R-:W0:Y:S02]  /*05d0*/  MUFU.RSQ R20, R14 ;  /* 0x0000000e00147308 */ /* 0x000e240000001400 */
[----:B0-----:R-:W-:-:S04]  /*05e0*/  @!P5 FMUL R20, R20, 4096 ;  /* 0x458000001414d820 */ /* 0x001fc80000400000 */
[----:B------:R-:W-:-:S04]  /*05f0*/  FMUL R23, R20, R20 ;  /* 0x0000001414177220 */ /* 0x000fc80000400000 */
[----:B------:R-:W-:-:S04]  /*0600*/  FMUL R23, R20, R23 ;  /* 0x0000001714177220 */ /* 0x000fc80000400000 */
[----:B------:R-:W-:-:S04]  /*0610*/  FMUL R22, R23, R22 ;  /* 0x0000001617167220 */ /* 0x000fc80000400000 */
[-C--:B------:R-:W-:Y:S01]  /*0620*/  FFMA R16, R15, R22.reuse, R16 ;  /* 0x000000160f107223 */ /* 0x080fe20000000010 */
[----:B------:R-:W-:-:S07]  /*0630*/  FFMA R2, R21, R22, R2 ;  /* 0x0000001615027223 */ /* 0x000fce0000000002 */
.L_x_22:
[----:B------:R-:W-:Y:S05]  /*0640*/  BSYNC.RECONVERGENT B1 ;  /* 0x0000000000017941 */ /* 0x000fea0003800200 */
.L_x_21:
[----:B------:R-:W-:Y:S01]  /*0650*/  BSSY.RECONVERGENT B1, `(.L_x_23) ;  /* 0x0000014000017945 */ /* 0x000fe20003800200 */
[----:B------:R-:W-:-:S03]  /*0660*/  ISETP.NE.AND P5, PT, R10, -0x2, PT ;  /* 0xfffffffe0a00780c */ /* 0x000fc60003fa5270 */
[----:B------:R-:W-:Y:S10]  /*0670*/  @!P6 BRA `(.L_x_24) ;  /* 0x000000000044e947 */ /* 0x000ff40003800000 */
[----:B------:R-:W0:Y:S04]  /*0680*/  LDS.64 R14, [R13+-0x18] ;  /* 0xffffe8000d0e7984 */ /* 0x000e280000000a00 */
[----:B------:R-:W1:Y:S01]  /*0690*/  LDS R22, [R12+-0xc] ;  /* 0xfffff4000c167984 */ /* 0x000e620000000800 */
[----:B0----5:R-:W-:Y:S01]  /*06a0*/  FADD R21, -R18, R15 ;  /* 0x0000000f12157221 */ /* 0x021fe20000000100 */
[----:B------:R-:W-:-:S03]  /*06b0*/  FADD R15, -R17, R14 ;  /* 0x0000000e110f7221 */ /* 0x000fc60000000100 */
        /* <DEDUP_REMOVED lines=13> */
.L_x_24:
[----:B------:R-:W-:Y:S05]  /*0790*/  BSYNC.RECONVERGENT B1 ;  /* 0x0000000000017941 */ /* 0x000fea0003800200 */
.L_x_23:
[----:B------:R-:W-:Y:S01]  /*07a0*/  BSSY.RECONVERGENT B1, `(.L_x_25) ;  /* 0x0000015000017945 */ /* 0x000fe20003800200 */
[----:B------:R-:W-:Y:S02]  /*07b0*/  ISETP.NE.AND P6, PT, R10, -0x3, PT ;  /* 0xfffffffd0a00780c */ /* 0x000fe40003fc5270 */
[----:B------:R-:W-:Y:S01]  /*07c0*/  IADD3 R11, PT, PT, R11, 0x8, RZ ;  /* 0x000000080b0b7810 */ /* 0x000fe20007ffe0ff */
        /* <DEDUP_REMOVED lines=18> */
.L_x_26:
[----:B------:R-:W-:Y:S05]  /*08f0*/  BSYNC.RECONVERGENT B1 ;  /* 0x0000000000017941 */ /* 0x000fea0003800200 */
.L_x_25:
[----:B------:R-:W-:Y:S01]  /*0900*/  BSSY.RECONVERGENT B1, `(.L_x_27) ;  /* 0x0000014000017945 */ /* 0x000fe20003800200 */
[----:B------:R-:W-:-:S03]  /*0910*/  ISETP.NE.AND P0, PT, R11, RZ, PT ;  /* 0x000000ff0b00720c */ /* 0x000fc60003f05270 */
        /* <DEDUP_REMOVED lines=18> */
.L_x_28:
[----:B------:R-:W-:Y:S05]  /*0a40*/  BSYNC.RECONVERGENT B1 ;  /* 0x0000000000017941 */ /* 0x000fea0003800200 */
.L_x_27:
[----:B------:R-:W-:Y:S04]  /*0a50*/  BSSY.RECONVERGENT B1, `(.L_x_29) ;  /* 0x0000013000017945 */ /* 0x000fe80003800200 */
[----:B------:R-:W-:Y:S05]  /*0a60*/  @!P3 BRA `(.L_x_30) ;  /* 0x000000000044b947 */ /* 0x000fea0003800000 */
[----:B------:R-:W0:Y:S04]  /*0a70*/  LDS.64 R14, [R13] ;  /* 0x000000000d0e7984 */ /* 0x000e280000000a00 */
[----:B------:R-:W1:Y:S01]  /*0a80*/  LDS R22, [R12] ;  /* 0x000000000c167984 */ /* 0x000e620000000800 */
        /* <DEDUP_REMOVED lines=15> */
.L_x_30:
[----:B------:R-:W-:Y:S05]  /*0b80*/  BSYNC.RECONVERGENT B1 ;  /* 0x0000000000017941 */ /* 0x000fea0003800200 */
.L_x_29:
[----:B------:R-:W-:Y:S04]  /*0b90*/  BSSY.RECONVERGENT B1, `(.L_x_31) ;  /* 0x0000013000017945 */ /* 0x000fe80003800200 */
[----:B------:R-:W-:Y:S05]  /*0ba0*/  @!P4 BRA `(.L_x_32) ;  /* 0x000000000044c947 */ /* 0x000fea0003800000 */
[----:B------:R-:W0:Y:S04]  /*0bb0*/  LDS.64 R14, [R13+0x8] ;  /* 0x000008000d0e7984 */ /* 0x000e280000000a00 */
[----:B------:R-:W1:Y:S01]  /*0bc0*/  LDS R22, [R12+0x4] ;  /* 0x000004000c167984 */ /* 0x000e620000000800 */
        /* <DEDUP_REMOVED lines=15> */
.L_x_32:
[----:B------:R-:W-:Y:S05]  /*0cc0*/  BSYNC.RECONVERGENT B1 ;  /* 0x0000000000017941 */ /* 0x000fea0003800200 */
.L_x_31:
[----:B------:R-:W-:Y:S04]  /*0cd0*/  BSSY.RECONVERGENT B1, `(.L_x_33) ;  /* 0x0000013000017945 */ /* 0x000fe80003800200 */
[----:B------:R-:W-:Y:S05]  /*0ce0*/  @!P5 BRA `(.L_x_34) ;  /* 0x000000000044d947 */ /* 0x000fea0003800000 */
[----:B------:R-:W0:Y:S04]  /*0cf0*/  LDS.64 R14, [R13+0x10] ;  /* 0x000010000d0e7984 */ /* 0x000e280000000a00 */
[----:B------:R-:W1:Y:S01]  /*0d00*/  LDS R22, [R12+0x8] ;  /* 0x000008000c167984 */ /* 0x000e620000000800 */
        /* <DEDUP_REMOVED lines=15> */
.L_x_34:
[----:B------:R-:W-:Y:S05]  /*0e00*/  BSYNC.RECONVERGENT B1 ;  /* 0x0000000000017941 */ /* 0x000fea0003800200 */
.L_x_33:
        /* <DEDUP_REMOVED lines=19> */
.L_x_36:
[----:B------:R-:W-:Y:S05]  /*0f40*/  BSYNC.RECONVERGENT B1 ;  /* 0x0000000000017941 */ /* 0x000fea0003800200 */
.L_x_35:
[----:B------:R-:W-:Y:S02]  /*0f50*/  IADD3 R9, PT, PT, R9, -0x8, RZ ;  /* 0xfffffff809097810 */ /* 0x000fe40007ffe0ff */
[----:B------:R-:W-:Y:S02]  /*0f60*/  IADD3 R10, PT, PT, R10, 0x8, RZ ;  /* 0x000000080a0a7810 */ /* 0x000fe40007ffe0ff */
[----:B------:R-:W-:Y:S02]  /*0f70*/  IADD3 R13, PT, PT, R13, 0x40, RZ ;  /* 0x000000400d0d7810 */ /* 0x000fe40007ffe0ff */
[----:B------:R-:W-:Y:S01]  /*0f80*/  IADD3 R12, PT, PT, R12, 0x20, RZ ;  /* 0x000000200c0c7810 */ /* 0x000fe20007ffe0ff */
[----:B------:R-:W-:Y:S06]  /*0f90*/  @P0 BRA `(.L_x_37) ;  /* 0xfffffff400440947 */ /* 0x000fec000383ffff */
.L_x_20:
[----:B------:R-:W-:-:S13]  /*0fa0*/  ISETP.NE.AND P0, PT, R8, RZ, PT ;  /* 0x000000ff0800720c */ /* 0x000fda0003f05270 */
[----:B------:R-:W-:Y:S05]  /*0fb0*/  @!P0 BRA `(.L_x_19) ;  /* 0x0000000800e08947 */ /* 0x000fea0003800000 */
[----:B------:R-:W0:Y:S01]  /*0fc0*/  S2UR UR7, SR_CgaCtaId ;  /* 0x00000000000779c3 */ /* 0x000e220000008800 */
[----:B------:R-:W-:Y:S01]  /*0fd0*/  IADD3 R10, PT, PT, R6, R7, RZ ;  /* 0x00000007060a7210 */ /* 0x000fe20007ffe0ff */
[----:B------:R-:W-:Y:S01]  /*0fe0*/  UMOV UR6, 0x400 ;  /* 0x0000040000067882 */ /* 0x000fe20000000000 */
[----:B------:R-:W-:Y:S01]  /*0ff0*/  BSSY.RECONVERGENT B1, `(.L_x_38) ;  /* 0x000001c000017945 */ /* 0x000fe20003800200 */
[----:B------:R-:W-:Y:S01]  /*1000*/  UIADD3 UR8, UPT, UPT, UR6, 0x800, URZ ;  /* 0x0000080006087890 */ /* 0x000fe2000fffe0ff */
[----:B------:R-:W-:Y:S02]  /*1010*/  ISETP.NE.AND P0, PT, R19, R10, PT ;  /* 0x0000000a1300720c */ /* 0x000fe40003f05270 */
[----:B------:R-:W-:Y:S01]  /*1020*/  ISETP.NE.AND P2, PT, R8, 0x1, PT ;  /* 0x000000010800780c */ /* 0x000fe20003f45270 */
[----:B0-----:R-:W-:Y:S02]  /*1030*/  ULEA UR6, UR7, UR6, 0x18 ;  /* 0x0000000607067291 */ /* 0x001fe4000f8ec0ff */
[----:B------:R-:W-:-:S04]  /*1040*/  ULEA UR8, UR7, UR8, 0x18 ;  /* 0x0000000807087291 */ /* 0x000fc8000f8ec0ff */
[C---:B------:R-:W-:Y:S02]  /*1050*/  LEA R9, R7.reuse, UR6, 0x3 ;  /* 0x0000000607097c11 */ /* 0x040fe4000f8e18ff */
[----:B------:R-:W-:Y:S02]  /*1060*/  LEA R11, R7, UR8, 0x2 ;  /* 0x00000008070b7c11 */ /* 0x000fe4000f8e10ff */
[----:B------:R-:W-:Y:S05]  /*1070*/  @!P0 BRA `(.L_x_39) ;  /* 0x00000000004c8947 */ /* 0x000fea0003800000 */
[----:B------:R-:W0:Y:S01]  /*1080*/  LDS.64 R6, [R9] ;  /* 0x0000000009067984 */ /* 0x000e220000000a00 */
[----:B------:R-:W1:Y:S03]  /*1090*/  LDCU UR6, c[0x0][0x3a8] ;  /* 0x00007500ff0677ac */ /* 0x000e660008000800 */
[----:B------:R-:W2:Y:S01]  /*10a0*/  LDS R14, [R11] ;  /* 0x000000000b0e7984 */ /* 0x000ea20000000800 */
[----:B0----5:R-:W-:Y:S01]  /*10b0*/  FADD R13, -R18, R7 ;  /* 0x00000007120d7221 */ /* 0x021fe20000000100 */
[----:B------:R-:W-:-:S03]  /*10c0*/  FADD R7, R6, -R17 ;  /* 0x8000001106077221 */ /* 0x000fc60000000000 */
[----:B------:R-:W-:-:S04]  /*10d0*/  FMUL R6, R13, R13 ;  /* 0x0000000d0d067220 */ /* 0x000fc80000400000 */
[----:B------:R-:W-:-:S04]  /*10e0*/  FFMA R6, R7, R7, R6 ;  /* 0x0000000707067223 */ /* 0x000fc80000000006 */
[----:B-1----:R-:W-:Y:S01]  /*10f0*/  FADD R6, R6, UR6 ;  /* 0x0000000606067e21 */ /* 0x002fe20008000000 */
[----:B------:R-:W2:Y:S04]  /*1100*/  LDCU UR6, c[0x0][0x3a4] ;  /* 0x00007480ff0677ac */ /* 0x000ea80008000800 */
[----:B------:R-:W-:-:S13]  /*1110*/  FSETP.GEU.AND P0, PT, |R6|, 1.175494350822287508e-38, PT ;  /* 0x008000000600780b */ /* 0x000fda0003f0e200 */
[----:B------:R-:W-:Y:S01]  /*1120*/  @!P0 FMUL R6, R6, 16777216 ;  /* 0x4b80000006068820 */ /* 0x000fe20000400000 */
[----:B--2---:R-:W-:-:S03]  /*1130*/  FMUL R14, R14, UR6 ;  /* 0x000000060e0e7c20 */ /* 0x004fc60008400000 */
[----:B------:R-:W0:Y:S02]  /*1140*/  MUFU.RSQ R12, R6 ;  /* 0x00000006000c7308 */ /* 0x000e240000001400 */
[----:B0-----:R-:W-:-:S04]  /*1150*/  @!P0 FMUL R12, R12, 4096 ;  /* 0x458000000c0c8820 */ /* 0x001fc80000400000 */
[----:B------:R-:W-:-:S04]  /*1160*/  FMUL R15, R12, R12 ;  /* 0x0000000c0c0f7220 */ /* 0x000fc80000400000 */
[----:B------:R-:W-:-:S04]  /*1170*/  FMUL R15, R12, R15 ;  /* 0x0000000f0c0f7220 */ /* 0x000fc80000400000 */
[----:B------:R-:W-:-:S04]  /*1180*/  FMUL R14, R15, R14 ;  /* 0x0000000e0f0e7220 */ /* 0x000fc80000400000 */
[-C--:B------:R-:W-:Y:S01]  /*1190*/  FFMA R16, R7, R14.reuse, R16 ;  /* 0x0000000e07107223 */ /* 0x080fe20000000010 */
[----:B------:R-:W-:-:S07]  /*11a0*/  FFMA R2, R13, R14, R2 ;  /* 0x0000000e0d027223 */ /* 0x000fce0000000002 */
.L_x_39:
[----:B------:R-:W-:Y:S05]  /*11b0*/  BSYNC.RECONVERGENT B1 ;  /* 0x0000000000017941 */ /* 0x000fea0003800200 */
.L_x_38:
[----:B------:R-:W-:Y:S05]  /*11c0*/  @!P2 BRA `(.L_x_19) ;  /* 0x00000008005ca947 */ /* 0x000fea0003800000 */
[----:B------:R-:W-:Y:S01]  /*11d0*/  IADD3 R6, PT, PT, R10, 0x1, RZ ;  /* 0x000000010a067810 */ /* 0x000fe20007ffe0ff */
[----:B------:R-:W-:Y:S01]  /*11e0*/  BSSY.RECONVERGENT B1, `(.L_x_40) ;  /* 0x0000017000017945 */ /* 0x000fe20003800200 */
[----:B------:R-:W-:Y:S02]  /*11f0*/  ISETP.NE.AND P2, PT, R8, 0x2, PT ;  /* 0x000000020800780c */ /* 0x000fe40003f45270 */
[----:B------:R-:W-:-:S13]  /*1200*/  ISETP.NE.AND P0, PT, R19, R6, PT ;  /* 0x000000061300720c */ /* 0x000fda0003f05270 */
[----:B------:R-:W-:Y:S05]  /*1210*/  @!P0 BRA `(.L_x_41) ;  /* 0x00000000004c8947 */ /* 0x000fea0003800000 */
[----:B------:R-:W0:Y:S01]  /*1220*/  LDS.64 R6, [R9+0x8] ;  /* 0x0000080009067984 */ /* 0x000e220000000a00 */
[----:B------:R-:W1:Y:S03]  /*1230*/  LDCU UR6, c[0x0][0x3a8] ;  /* 0x00007500ff0677ac */ /* 0x000e660008000800 */
[----:B------:R-:W2:Y:S01]  /*1240*/  LDS R14, [R11+0x4] ;  /* 0x000004000b0e7984 */ /* 0x000ea20000000800 */
[----:B0----5:R-:W-:Y:S01]  /*1250*/  FADD R13, -R18, R7 ;  /* 0x00000007120d7221 */ /* 0x021fe20000000100 */
[----:B------:R-:W-:-:S03]  /*1260*/  FADD R7, -R17, R6 ;  /* 0x0000000611077221 */ /* 0x000fc60000000100 */
        /* <DEDUP_REMOVED lines=14> */
.L_x_41:
[----:B------:R-:W-:Y:S05]  /*1350*/  BSYNC.RECONVERGENT B1 ;  /* 0x0000000000017941 */ /* 0x000fea0003800200 */
.L_x_40:
        /* <DEDUP_REMOVED lines=25> */
.L_x_43:
[----:B------:R-:W-:Y:S05]  /*14f0*/  BSYNC.RECONVERGENT B1 ;  /* 0x0000000000017941 */ /* 0x000fea0003800200 */
.L_x_42:
        /* <DEDUP_REMOVED lines=25> */
.L_x_45:
[----:B------:R-:W-:Y:S05]  /*1690*/  BSYNC.RECONVERGENT B1 ;  /* 0x0000000000017941 */ /* 0x000fea0003800200 */
.L_x_44:
        /* <DEDUP_REMOVED lines=25> */
.L_x_47:
[----:B------:R-:W-:Y:S05]  /*1830*/  BSYNC.RECONVERGENT B1 ;  /* 0x0000000000017941 */ /* 0x000fea0003800200 */
.L_x_46:
[----:B------:R-:W-:Y:S05]  /*1840*/  @!P2 BRA `(.L_x_19) ;  /* 0x0000000000bca947 */ /* 0x000fea0003800000 */
[C---:B------:R-:W-:Y:S01]  /*1850*/  IADD3 R6, PT, PT, R10.reuse, 0x6, RZ ;  /* 0x000000060a067810 */ /* 0x040fe20007ffe0ff */
[----:B------:R-:W-:Y:S01]  /*1860*/  BSSY.RECONVERGENT B1, `(.L_x_48) ;  /* 0x0000019000017945 */ /* 0x000fe20003800200 */
[----:B------:R-:W-:Y:S02]  /*1870*/  IADD3 R10, PT, PT, R10, 0x5, RZ ;  /* 0x000000050a0a7810 */ /* 0x000fe40007ffe0ff */
[C---:B------:R-:W-:Y:S02]  /*1880*/  ISETP.NE.AND P0, PT, R19.reuse, R6, PT ;  /* 0x000000061300720c */ /* 0x040fe40003f05270 */
[----:B------:R-:W-:Y:S02]  /*1890*/  ISETP.NE.AND P2, PT, R19, R10, PT ;  /* 0x0000000a1300720c */ /* 0x000fe40003f45270 */
[----:B------:R-:W-:-:S11]  /*18a0*/  ISETP.EQ.OR P0, PT, R8, 0x6, !P0 ;  /* 0x000000060800780c */ /* 0x000fd60004702670 */
        /* <DEDUP_REMOVED lines=20> */
.L_x_49:
[----:B------:R-:W-:Y:S05]  /*19f0*/  BSYNC.RECONVERGENT B1 ;  /* 0x0000000000017941 */ /* 0x000fea0003800200 */
.L_x_48:
[----:B------:R-:W-:Y:S05]  /*1a00*/  @P0 BRA `(.L_x_19) ;  /* 0x00000000004c0947 */ /* 0x000fea0003800000 */
        /* <DEDUP_REMOVED lines=19> */
.L_x_19:
[----:B------:R-:W-:Y:S05]  /*1b40*/  BSYNC.RECONVERGENT B0 ;  /* 0x0000000000007941 */ /* 0x000fea0003800200 */
.L_x_18:
[----:B------:R-:W-:Y:S06]  /*1b50*/  BAR.SYNC.DEFER_BLOCKING 0x0 ;  /* 0x0000000000007b1d */ /* 0x000fec0000010000 */
[----:B------:R-:W-:Y:S05]  /*1b60*/  @P1 BRA `(.L_x_50) ;  /* 0xffffffe400941947 */ /* 0x000fea000383ffff */
.L_x_17:
[----:B------:R-:W0:Y:S02]  /*1b70*/  LDCU UR5, c[0x0][0x3a0] ;  /* 0x00007400ff0577ac */ /* 0x000e240008000800 */
[----:B0-----:R-:W-:-:S13]  /*1b80*/  ISETP.GE.AND P0, PT, R19, UR5, PT ;  /* 0x0000000513007c0c */ /* 0x001fda000bf06270 */
[----:B------:R-:W-:Y:S05]  /*1b90*/  @P0 EXIT ;  /* 0x000000000000094d */ /* 0x000fea0003800000 */
[----:B------:R-:W0:Y:S08]  /*1ba0*/  LDC.64 R4, c[0x0][0x390] ;  /* 0x0000e400ff047b82 */ /* 0x000e300000000a00 */
[----:B------:R-:W1:Y:S01]  /*1bb0*/  LDC.64 R6, c[0x0][0x398] ;  /* 0x0000e600ff067b82 */ /* 0x000e620000000a00 */
[----:B0-----:R-:W-:-:S05]  /*1bc0*/  IMAD.WIDE R4, R19, 0x4, R4 ;  /* 0x0000000413047825 */ /* 0x001fca00078e0204 */
[----:B------:R-:W-:Y:S01]  /*1bd0*/  STG.E desc[UR10][R4.64], R16 ;  /* 0x0000001004007986 */ /* 0x000fe2000c10190a */
[----:B-1----:R-:W-:-:S05]  /*1be0*/  IMAD.WIDE R6, R19, 0x4, R6 ;  /* 0x0000000413067825 */ /* 0x002fca00078e0206 */
[----:B------:R-:W-:Y:S01]  /*1bf0*/  STG.E desc[UR10][R6.64], R2 ;  /* 0x0000000206007986 */ /* 0x000fe2000c10190a */
[----:B------:R-:W-:Y:S05]  /*1c00*/  EXIT ;  /* 0x000000000000794d */ /* 0x000fea0003800000 */
.L_x_51:
        /* <DEDUP_REMOVED lines=15> */
.L_x_53:


//--------------------- .nv.shared.reserved.0     --------------------------
	.section	.nv.shared.reserved.0,"aw",@nobits
	.weak		__nv_reservedSMEM_offset_0_alias
	.size		__nv_reservedSMEM_offset_0_alias, 0, 64
	.other		__nv_reservedSMEM_offset_0_alias,@"STO_CUDA_RESERVED_SHARED STV_DEFAULT"
__nv_reservedSMEM_offset_0_alias:
	.zero		0
	.zero		64


//--------------------- .nv.shared.nbody_kernel_tiled --------------------------
	.section	.nv.shared.nbody_kernel_tiled,"aw",@nobits
	.sectionflags	@""
	.align	4
.nv.shared.nbody_kernel_tiled:
	.zero		4096


//--------------------- .nv.constant0.nbody_kernel_simple --------------------------
	.section	.nv.constant0.nbody_kernel_simple,"a",@progbits
	.sectionflags	@""
	.align	4
.nv.constant0.nbody_kernel_simple:
	.zero		940


//--------------------- .nv.constant0.nbody_kernel_tiled --------------------------
	.section	.nv.constant0.nbody_kernel_tiled,"a",@progbits
	.sectionflags	@""
	.align	4
.nv.constant0.nbody_kernel_tiled:
	.zero		940


//--------------------- SYMBOLS --------------------------

	.type		.nv.reservedSmem.offset0,@object
	.size		.nv.reservedSmem.offset0,0x4
	.type		.nv.reservedSmem.cap,@object
	.size		.nv.reservedSmem.cap,0x4
